// auto-generated by cutlass_sweep.conv — config: {"arch": "sm_90", "cluster_m": 1, "cluster_n": 1, "conv_kind": "dgrad", "dtype": "bf16", "ndim": 2, "tile_k": 64, "tile_m": 128, "tile_n": 128}
#include "cutlass/cutlass.h"
#include "cute/tensor.hpp"
#include "cutlass/kernel_hardware_info.hpp"
#include "cutlass/conv/convolution.h"
#include "cutlass/conv/dispatch_policy.hpp"
#include "cutlass/conv/collective/collective_builder.hpp"
#include "cutlass/conv/kernel/conv_universal.hpp"
#include "cutlass/conv/device/conv_universal_adapter.hpp"
#include "cutlass/epilogue/collective/collective_builder.hpp"

using namespace cute;
using Elem = cutlass::bfloat16_t;
using Acc  = float;
using LayoutAB = cutlass::layout::TensorNHWC;
using LayoutC  = cutlass::layout::TensorNHWC;
constexpr auto ConvOp = cutlass::conv::Operator::kDgrad;
using TileShape    = Shape<_128, _128, Shape<_64>>;
using ClusterShape = Shape<_1, _1, _1>;

using CollectiveEpilogue = typename cutlass::epilogue::collective::CollectiveBuilder<
    cutlass::arch::Sm90, cutlass::arch::OpClassTensorOp,
    TileShape, ClusterShape,
    cutlass::epilogue::collective::EpilogueTileAuto,
    Acc, Acc,
    Elem, LayoutC, 128 / cutlass::sizeof_bits<Elem>::value,
    Elem, LayoutC, 128 / cutlass::sizeof_bits<Elem>::value,
    cutlass::epilogue::collective::EpilogueScheduleAuto
  >::CollectiveOp;

using CollectiveMainloop = typename cutlass::conv::collective::CollectiveBuilder<
    cutlass::arch::Sm90, cutlass::arch::OpClassTensorOp, ConvOp,
    Elem, LayoutAB, 128 / cutlass::sizeof_bits<Elem>::value,
    Elem, LayoutAB, 128 / cutlass::sizeof_bits<Elem>::value,
    Acc,
    TileShape, ClusterShape,
    cutlass::conv::collective::StageCountAutoCarveout<
        static_cast<int>(sizeof(typename CollectiveEpilogue::SharedStorage))>,
    cutlass::conv::collective::KernelScheduleAuto
  >::CollectiveOp;

using ProblemShape = cutlass::conv::ConvProblemShape<
    ConvOp, CollectiveMainloop::DispatchPolicy::NumSpatialDimensions>;
using ConvKernel = cutlass::conv::kernel::ConvUniversal<
    ProblemShape, CollectiveMainloop, CollectiveEpilogue>;
using Conv = cutlass::conv::device::ConvUniversalAdapter<ConvKernel>;

auto* _anchor = &cutlass::device_kernel<ConvKernel>;


// ===== COMPILED SASS (sm_90a) =====

	.target	sm_90a

	.elftype	@"ET_EXEC"


//--------------------- .note.nv.tkinfo           --------------------------
	.section	.note.nv.tkinfo,"",@"SHT_NOTE"
	.sectionflags	@"SHF_NOTE_NV_TKINFO"
	.tkinfo
        /*0018*/ 	.word	0x00000002
        /*0030*/ 	.string	""
        /*0030*/ 	.string	"ptxas"
        /*0030*/ 	.string	"Cuda compilation tools, release 13.0, V13.0.88"
        /*0030*/ 	.string	"Build cuda_13.0.r13.0/compiler.36424714_0"
        /*0030*/ 	.string	"-arch sm_90a -m 64 "



//--------------------- .note.nv.cuinfo           --------------------------
	.section	.note.nv.cuinfo,"",@"SHT_NOTE"
	.sectionflags	@"SHF_NOTE_NV_CUINFO"
        /*0018*/ 	.short	0x0002
        /*001a*/ 	.short	0x005a
        /*001c*/ 	.short	0x0082
	.zero		2


//--------------------- .nv.info                  --------------------------
	.section	.nv.info,"",@"SHT_CUDA_INFO"
	.align	4


	//----- nvinfo : EIATTR_REGCOUNT
	.align		4
        /*0000*/ 	.byte	0x04, 0x2f
        /*0002*/ 	.short	(.L_12 - .L_11)
	.align		4
.L_11:
        /*0004*/ 	.word	index@(_ZN7cutlass13device_kernelINS_4conv6kernel13ConvUniversalINS1_16ConvProblemShapeILNS1_8OperatorE1ELi2EEENS1_10collective14CollectiveConvINS1_46MainloopSm90TmaGmmaWarpSpecializedImplicitGemmILS5_1ELi7ELi2EN4cute5tupleIJNSA_1CILi1EEESD_SD_EEENS1_36KernelImplicitTmaWarpSpecializedSm90ELi1EEENSB_IJNSC_ILi128EEESH_NSB_IJNSC_ILi64EEEEEEEEENS_10bfloat16_tESL_NSA_8TiledMMAINSA_8MMA_AtomIJNSA_4SM904GMMA28MMA_64x128x16_F32BF16BF16_SSILNSP_5MajorE0ELSR_1ELNSP_7ScaleInE1ELSS_1EEEEEENSA_6LayoutISE_NSB_IJNSC_ILi0EEESW_SW_EEEEENSB_IJNSA_10UnderscoreESZ_SZ_EEEEENS7_6detail26Sm90ImplicitGemmTileTraitsINSA_20SM90_TMA_LOAD_IM2COLENSA_14ComposedLayoutINSA_7SwizzleILi3ELi4ELi3EEENSA_18smem_ptr_flag_bitsILi16EEENSV_INSB_IJNSB_IJNSC_ILi8EEENSC_ILi16EEEEEENSB_IJSI_SD_EEENSB_IJSD_NSC_ILi7EEEEEEEEENSB_IJNSB_IJSI_NSC_ILi512EEEEEENSB_IJSD_SW_EEENSB_IJSW_NSC_ILi8192EEEEEEEEEEEEEvEENS13_INSA_13SM90_TMA_LOADENS15_IS17_S19_NSV_INSB_IJNSB_IJSI_NSC_ILi2EEEEEENSB_IJS1A_S1A_EEES1F_EEENSB_IJNSB_IJSD_NSC_ILi4096EEEEEES1I_S1L_EEEEEEEvEEEENS_8epilogue10collective6detail29Sm90TmaWarpSpecializedAdapterINS23_15DefaultEpilogueISL_NSB_IJNSB_IJlllEEESD_SW_EEES28_NS22_6thread17LinearCombinationISL_Li1EffLNS29_9ScaleType4KindE0ELNS_15FloatRoundStyleE2ESL_EENS_4gemm15EpilogueDefaultEEEEEvvEEEEvNT_6ParamsE)
        /*0008*/ 	.word	0x0000009a


	//----- nvinfo : EIATTR_FRAME_SIZE
	.align		4
.L_12:
        /*000c*/ 	.byte	0x04, 0x11
        /*000e*/ 	.short	(.L_14 - .L_13)
	.align		4
.L_13:
        /*0010*/ 	.word	index@(_ZN7cutlass13device_kernelINS_4conv6kernel13ConvUniversalINS1_16ConvProblemShapeILNS1_8OperatorE1ELi2EEENS1_10collective14CollectiveConvINS1_46MainloopSm90TmaGmmaWarpSpecializedImplicitGemmILS5_1ELi7ELi2EN4cute5tupleIJNSA_1CILi1EEESD_SD_EEENS1_36KernelImplicitTmaWarpSpecializedSm90ELi1EEENSB_IJNSC_ILi128EEESH_NSB_IJNSC_ILi64EEEEEEEEENS_10bfloat16_tESL_NSA_8TiledMMAINSA_8MMA_AtomIJNSA_4SM904GMMA28MMA_64x128x16_F32BF16BF16_SSILNSP_5MajorE0ELSR_1ELNSP_7ScaleInE1ELSS_1EEEEEENSA_6LayoutISE_NSB_IJNSC_ILi0EEESW_SW_EEEEENSB_IJNSA_10UnderscoreESZ_SZ_EEEEENS7_6detail26Sm90ImplicitGemmTileTraitsINSA_20SM90_TMA_LOAD_IM2COLENSA_14ComposedLayoutINSA_7SwizzleILi3ELi4ELi3EEENSA_18smem_ptr_flag_bitsILi16EEENSV_INSB_IJNSB_IJNSC_ILi8EEENSC_ILi16EEEEEENSB_IJSI_SD_EEENSB_IJSD_NSC_ILi7EEEEEEEEENSB_IJNSB_IJSI_NSC_ILi512EEEEEENSB_IJSD_SW_EEENSB_IJSW_NSC_ILi8192EEEEEEEEEEEEEvEENS13_INSA_13SM90_TMA_LOADENS15_IS17_S19_NSV_INSB_IJNSB_IJSI_NSC_ILi2EEEEEENSB_IJS1A_S1A_EEES1F_EEENSB_IJNSB_IJSD_NSC_ILi4096EEEEEES1I_S1L_EEEEEEEvEEEENS_8epilogue10collective6detail29Sm90TmaWarpSpecializedAdapterINS23_15DefaultEpilogueISL_NSB_IJNSB_IJlllEEESD_SW_EEES28_NS22_6thread17LinearCombinationISL_Li1EffLNS29_9ScaleType4KindE0ELNS_15FloatRoundStyleE2ESL_EENS_4gemm15EpilogueDefaultEEEEEvvEEEEvNT_6ParamsE)
        /*0014*/ 	.word	0x00000000


	//----- nvinfo : EIATTR_MIN_STACK_SIZE
	.align		4
.L_14:
        /*0018*/ 	.byte	0x04, 0x12
        /*001a*/ 	.short	(.L_16 - .L_15)
	.align		4
.L_15:
        /*001c*/ 	.word	index@(_ZN7cutlass13device_kernelINS_4conv6kernel13ConvUniversalINS1_16ConvProblemShapeILNS1_8OperatorE1ELi2EEENS1_10collective14CollectiveConvINS1_46MainloopSm90TmaGmmaWarpSpecializedImplicitGemmILS5_1ELi7ELi2EN4cute5tupleIJNSA_1CILi1EEESD_SD_EEENS1_36KernelImplicitTmaWarpSpecializedSm90ELi1EEENSB_IJNSC_ILi128EEESH_NSB_IJNSC_ILi64EEEEEEEEENS_10bfloat16_tESL_NSA_8TiledMMAINSA_8MMA_AtomIJNSA_4SM904GMMA28MMA_64x128x16_F32BF16BF16_SSILNSP_5MajorE0ELSR_1ELNSP_7ScaleInE1ELSS_1EEEEEENSA_6LayoutISE_NSB_IJNSC_ILi0EEESW_SW_EEEEENSB_IJNSA_10UnderscoreESZ_SZ_EEEEENS7_6detail26Sm90ImplicitGemmTileTraitsINSA_20SM90_TMA_LOAD_IM2COLENSA_14ComposedLayoutINSA_7SwizzleILi3ELi4ELi3EEENSA_18smem_ptr_flag_bitsILi16EEENSV_INSB_IJNSB_IJNSC_ILi8EEENSC_ILi16EEEEEENSB_IJSI_SD_EEENSB_IJSD_NSC_ILi7EEEEEEEEENSB_IJNSB_IJSI_NSC_ILi512EEEEEENSB_IJSD_SW_EEENSB_IJSW_NSC_ILi8192EEEEEEEEEEEEEvEENS13_INSA_13SM90_TMA_LOADENS15_IS17_S19_NSV_INSB_IJNSB_IJSI_NSC_ILi2EEEEEENSB_IJS1A_S1A_EEES1F_EEENSB_IJNSB_IJSD_NSC_ILi4096EEEEEES1I_S1L_EEEEEEEvEEEENS_8epilogue10collective6detail29Sm90TmaWarpSpecializedAdapterINS23_15DefaultEpilogueISL_NSB_IJNSB_IJlllEEESD_SW_EEES28_NS22_6thread17LinearCombinationISL_Li1EffLNS29_9ScaleType4KindE0ELNS_15FloatRoundStyleE2ESL_EENS_4gemm15EpilogueDefaultEEEEEvvEEEEvNT_6ParamsE)
        /*0020*/ 	.word	0x00000000
.L_16:


//--------------------- .nv.compat                --------------------------
	.section	.nv.compat,"",@"SHT_CUDA_COMPAT_INFO"
	.align	4
        /*0000*/ 	.byte	0x02, 0x09, 0x01, 0x00, 0x02, 0x02, 0x04, 0x00, 0x02, 0x05, 0x05, 0x00, 0x03, 0x07, 0x01, 0x01
        /*0010*/ 	.byte	0x02, 0x03, 0x01, 0x00, 0x02, 0x06, 0x01, 0x00, 0x04, 0x0b, 0x08, 0x00, 0x00, 0x00, 0x00, 0x00
        /*0020*/ 	.byte	0x00, 0x00, 0x00, 0x00


//--------------------- .nv.info._ZN7cutlass13device_kernelINS_4conv6kernel13ConvUniversalINS1_16ConvProblemShapeILNS1_8OperatorE1ELi2EEENS1_10collective14CollectiveConvINS1_46MainloopSm90TmaGmmaWarpSpecializedImplicitGemmILS5_1ELi7ELi2EN4cute5tupleIJNSA_1CILi1EEESD_SD_EEENS1_36KernelImplicitTmaWarpSpecializedSm90ELi1EEENSB_IJNSC_ILi128EEESH_NSB_IJNSC_ILi64EEEEEEEEENS_10bfloat16_tESL_NSA_8TiledMMAINSA_8MMA_AtomIJNSA_4SM904GMMA28MMA_64x128x16_F32BF16BF16_SSILNSP_5MajorE0ELSR_1ELNSP_7ScaleInE1ELSS_1EEEEEENSA_6LayoutISE_NSB_IJNSC_ILi0EEESW_SW_EEEEENSB_IJNSA_10UnderscoreESZ_SZ_EEEEENS7_6detail26Sm90ImplicitGemmTileTraitsINSA_20SM90_TMA_LOAD_IM2COLENSA_14ComposedLayoutINSA_7SwizzleILi3ELi4ELi3EEENSA_18smem_ptr_flag_bitsILi16EEENSV_INSB_IJNSB_IJNSC_ILi8EEENSC_ILi16EEEEEENSB_IJSI_SD_EEENSB_IJSD_NSC_ILi7EEEEEEEEENSB_IJNSB_IJSI_NSC_ILi512EEEEEENSB_IJSD_SW_EEENSB_IJSW_NSC_ILi8192EEEEEEEEEEEEEvEENS13_INSA_13SM90_TMA_LOADENS15_IS17_S19_NSV_INSB_IJNSB_IJSI_NSC_ILi2EEEEEENSB_IJS1A_S1A_EEES1F_EEENSB_IJNSB_IJSD_NSC_ILi4096EEEEEES1I_S1L_EEEEEEEvEEEENS_8epilogue10collective6detail29Sm90TmaWarpSpecializedAdapterINS23_15DefaultEpilogueISL_NSB_IJNSB_IJlllEEESD_SW_EEES28_NS22_6thread17LinearCombinationISL_Li1EffLNS29_9ScaleType4KindE0ELNS_15FloatRoundStyleE2ESL_EENS_4gemm15EpilogueDefaultEEEEEvvEEEEvNT_6ParamsE --------------------------
	.section	.nv.info._ZN7cutlass13device_kernelINS_4conv6kernel13ConvUniversalINS1_16ConvProblemShapeILNS1_8OperatorE1ELi2EEENS1_10collective14CollectiveConvINS1_46MainloopSm90TmaGmmaWarpSpecializedImplicitGemmILS5_1ELi7ELi2EN4cute5tupleIJNSA_1CILi1EEESD_SD_EEENS1_36KernelImplicitTmaWarpSpecializedSm90ELi1EEENSB_IJNSC_ILi128EEESH_NSB_IJNSC_ILi64EEEEEEEEENS_10bfloat16_tESL_NSA_8TiledMMAINSA_8MMA_AtomIJNSA_4SM904GMMA28MMA_64x128x16_F32BF16BF16_SSILNSP_5MajorE0ELSR_1ELNSP_7ScaleInE1ELSS_1EEEEEENSA_6LayoutISE_NSB_IJNSC_ILi0EEESW_SW_EEEEENSB_IJNSA_10UnderscoreESZ_SZ_EEEEENS7_6detail26Sm90ImplicitGemmTileTraitsINSA_20SM90_TMA_LOAD_IM2COLENSA_14ComposedLayoutINSA_7SwizzleILi3ELi4ELi3EEENSA_18smem_ptr_flag_bitsILi16EEENSV_INSB_IJNSB_IJNSC_ILi8EEENSC_ILi16EEEEEENSB_IJSI_SD_EEENSB_IJSD_NSC_ILi7EEEEEEEEENSB_IJNSB_IJSI_NSC_ILi512EEEEEENSB_IJSD_SW_EEENSB_IJSW_NSC_ILi8192EEEEEEEEEEEEEvEENS13_INSA_13SM90_TMA_LOADENS15_IS17_S19_NSV_INSB_IJNSB_IJSI_NSC_ILi2EEEEEENSB_IJS1A_S1A_EEES1F_EEENSB_IJNSB_IJSD_NSC_ILi4096EEEEEES1I_S1L_EEEEEEEvEEEENS_8epilogue10collective6detail29Sm90TmaWarpSpecializedAdapterINS23_15DefaultEpilogueISL_NSB_IJNSB_IJlllEEESD_SW_EEES28_NS22_6thread17LinearCombinationISL_Li1EffLNS29_9ScaleType4KindE0ELNS_15FloatRoundStyleE2ESL_EENS_4gemm15EpilogueDefaultEEEEEvvEEEEvNT_6ParamsE,"",@"SHT_CUDA_INFO"
	.sectionflags	@""
	.align	4


	//----- nvinfo : EIATTR_CUDA_API_VERSION
	.align		4
        /*0000*/ 	.byte	0x04, 0x37
        /*0002*/ 	.short	(.L_18 - .L_17)
.L_17:
        /*0004*/ 	.word	0x00000082


	//----- nvinfo : EIATTR_KPARAM_INFO
	.align		4
.L_18:
        /*0008*/ 	.byte	0x04, 0x17
        /*000a*/ 	.short	(.L_20 - .L_19)
.L_19:
        /*000c*/ 	.word	0x00000000
        /*0010*/ 	.short	0x0000
        /*0012*/ 	.short	0x0070
        /*0014*/ 	.byte	0x00, 0xf0, 0x01, 0x0e


	//----- nvinfo : EIATTR_SPARSE_MMA_MASK
	.align		4
.L_20:
        /*0018*/ 	.byte	0x03, 0x50
        /*001a*/ 	.short	0x0000


	//----- nvinfo : EIATTR_MAXREG_COUNT
	.align		4
        /*001c*/ 	.byte	0x03, 0x1b
        /*001e*/ 	.short	0x00ff


	//----- nvinfo : EIATTR_NUM_BARRIERS
	.align		4
        /*0020*/ 	.byte	0x02, 0x4c
        /*0022*/ 	.byte	0x01
	.zero		1


	//----- nvinfo : EIATTR_MERCURY_ISA_VERSION
	.align		4
        /*0024*/ 	.byte	0x03, 0x5f
        /*0026*/ 	.short	0x0101


	//----- nvinfo : EIATTR_COOP_GROUP_MASK_REGIDS
	.align		4
        /*0028*/ 	.byte	0x04, 0x29
        /*002a*/ 	.short	(.L_22 - .L_21)


	//   ....[0]....
.L_21:
        /*002c*/ 	.word	0xffffffff


	//   ....[1]....
        /*0030*/ 	.word	0xffffffff


	//   ....[2]....
        /*0034*/ 	.word	0xffffffff


	//----- nvinfo : EIATTR_COOP_GROUP_INSTR_OFFSETS
	.align		4
.L_22:
        /*0038*/ 	.byte	0x04, 0x28
        /*003a*/ 	.short	(.L_24 - .L_23)


	//   ....[0]....
.L_23:
        /*003c*/ 	.word	0x00000060


	//   ....[1]....
        /*0040*/ 	.word	0x00000070


	//   ....[2]....
        /*0044*/ 	.word	0x00000130


	//----- nvinfo : EIATTR_MBARRIER_INSTR_OFFSETS
	.align		4
.L_24:
        /*0048*/ 	.byte	0x04, 0x39
        /*004a*/ 	.short	(.L_26 - .L_25)


	//   ....[0]....
.L_25:
        /*004c*/ 	.word	0x00000250
        /*0050*/ 	.word	0x000000ff
        /*0054*/ 	.word	0x00038000
        /*0058*/ 	.short	0x0100
        /*005a*/ 	.byte	0x08
	.zero		1


	//   ....[1]....
        /*005c*/ 	.word	0x00000260
        /*0060*/ 	.word	0x000000ff
        /*0064*/ 	.word	0x00038038
        /*0068*/ 	.short	0x0100
        /*006a*/ 	.byte	0x08
	.zero		1


	//   ....[2]....
        /*006c*/ 	.word	0x00000270
        /*0070*/ 	.word	0x000000ff
        /*0074*/ 	.word	0x00038008
        /*0078*/ 	.short	0x0100
        /*007a*/ 	.byte	0x08
	.zero		1


	//   ....[3]....
        /*007c*/ 	.word	0x00000280
        /*0080*/ 	.word	0x000000ff
        /*0084*/ 	.word	0x00038040
        /*0088*/ 	.short	0x0100
        /*008a*/ 	.byte	0x08
	.zero		1


	//   ....[4]....
        /*008c*/ 	.word	0x00000290
        /*0090*/ 	.word	0x000000ff
        /*0094*/ 	.word	0x00038010
        /*0098*/ 	.short	0x0100
        /*009a*/ 	.byte	0x08
	.zero		1


	//   ....[5]....
        /*009c*/ 	.word	0x000002a0
        /*00a0*/ 	.word	0x000000ff
        /*00a4*/ 	.word	0x00038048
        /*00a8*/ 	.short	0x0100
        /*00aa*/ 	.byte	0x08
	.zero		1


	//   ....[6]....
        /*00ac*/ 	.word	0x000002b0
        /*00b0*/ 	.word	0x000000ff
        /*00b4*/ 	.word	0x00038018
        /*00b8*/ 	.short	0x0100
        /*00ba*/ 	.byte	0x08
	.zero		1


	//   ....[7]....
        /*00bc*/ 	.word	0x000002c0
        /*00c0*/ 	.word	0x000000ff
        /*00c4*/ 	.word	0x00038050
        /*00c8*/ 	.short	0x0100
        /*00ca*/ 	.byte	0x08
	.zero		1


	//   ....[8]....
        /*00cc*/ 	.word	0x000002d0
        /*00d0*/ 	.word	0x000000ff
        /*00d4*/ 	.word	0x00038020
        /*00d8*/ 	.short	0x0100
        /*00da*/ 	.byte	0x08
	.zero		1


	//   ....[9]....
        /*00dc*/ 	.word	0x000002e0
        /*00e0*/ 	.word	0x000000ff
        /*00e4*/ 	.word	0x00038058
        /*00e8*/ 	.short	0x0100
        /*00ea*/ 	.byte	0x08
	.zero		1


	//   ....[10]....
        /*00ec*/ 	.word	0x000002f0
        /*00f0*/ 	.word	0x000000ff
        /*00f4*/ 	.word	0x00038028
        /*00f8*/ 	.short	0x0100
        /*00fa*/ 	.byte	0x08
	.zero		1


	//   ....[11]....
        /*00fc*/ 	.word	0x00000300
        /*0100*/ 	.word	0x000000ff
        /*0104*/ 	.word	0x00038060
        /*0108*/ 	.short	0x0100
        /*010a*/ 	.byte	0x08
	.zero		1


	//   ....[12]....
        /*010c*/ 	.word	0x00000310
        /*0110*/ 	.word	0x000000ff
        /*0114*/ 	.word	0x00038030
        /*0118*/ 	.short	0x0100
        /*011a*/ 	.byte	0x08
	.zero		1


	//   ....[13]....
        /*011c*/ 	.word	0x00000320
        /*0120*/ 	.word	0x000000ff
        /*0124*/ 	.word	0x00038068
        /*0128*/ 	.short	0x0100
        /*012a*/ 	.byte	0x08
	.zero		1


	//   ....[14]....
        /*012c*/ 	.word	0x00000bc0
        /*0130*/ 	.word	0x00000004
        /*0134*/ 	.word	0x00038000
        /*0138*/ 	.short	0x010a
        /*013a*/ 	.byte	0x3f
	.zero		1


	//   ....[15]....
        /*013c*/ 	.word	0x00001020
        /*0140*/ 	.word	0x00000004
        /*0144*/ 	.word	0x00038000
        /*0148*/ 	.short	0x010a
        /*014a*/ 	.byte	0x3f
	.zero		1


	//   ....[16]....
        /*014c*/ 	.word	0x00001300
        /*0150*/ 	.word	0x000000ff
        /*0154*/ 	.word	0x00000000
        /*0158*/ 	.short	0x0101
        /*015a*/ 	.byte	0x08
	.zero		1


	//   ....[17]....
        /*015c*/ 	.word	0x00001510
        /*0160*/ 	.word	0x00000002
        /*0164*/ 	.word	0x00000000
        /*0168*/ 	.short	0x0101
        /*016a*/ 	.byte	0x3f
	.zero		1


	//   ....[18]....
        /*016c*/ 	.word	0x000092a0
        /*0170*/ 	.word	0x0000000c
        /*0174*/ 	.word	0x00038038
        /*0178*/ 	.short	0x010a
        /*017a*/ 	.byte	0x3f
	.zero		1


	//   ....[19]....
        /*017c*/ 	.word	0x000099f0
        /*0180*/ 	.word	0x00000000
        /*0184*/ 	.word	0x00000000
        /*0188*/ 	.short	0x010a
        /*018a*/ 	.byte	0x3f
	.zero		1


	//   ....[20]....
        /*018c*/ 	.word	0x00009aa0
        /*0190*/ 	.word	0x00000000
        /*0194*/ 	.word	0x00000000
        /*0198*/ 	.short	0x010a
        /*019a*/ 	.byte	0x3f
	.zero		1


	//   ....[21]....
        /*019c*/ 	.word	0x00009b50
        /*01a0*/ 	.word	0x00000000
        /*01a4*/ 	.word	0x00000000
        /*01a8*/ 	.short	0x010a
        /*01aa*/ 	.byte	0x3f
	.zero		1


	//   ....[22]....
        /*01ac*/ 	.word	0x00009c00
        /*01b0*/ 	.word	0x00000000
        /*01b4*/ 	.word	0x00000000
        /*01b8*/ 	.short	0x010a
        /*01ba*/ 	.byte	0x3f
	.zero		1


	//   ....[23]....
        /*01bc*/ 	.word	0x00009cb0
        /*01c0*/ 	.word	0x00000000
        /*01c4*/ 	.word	0x00000000
        /*01c8*/ 	.short	0x010a
        /*01ca*/ 	.byte	0x3f
	.zero		1


	//   ....[24]....
        /*01cc*/ 	.word	0x00009d60
        /*01d0*/ 	.word	0x00000000
        /*01d4*/ 	.word	0x00000000
        /*01d8*/ 	.short	0x010a
        /*01da*/ 	.byte	0x3f
	.zero		1


	//   ....[25]....
        /*01dc*/ 	.word	0x00009e10
        /*01e0*/ 	.word	0x00000002
        /*01e4*/ 	.word	0x00000000
        /*01e8*/ 	.short	0x010a
        /*01ea*/ 	.byte	0x3f
	.zero		1


	//----- nvinfo : EIATTR_NUM_MBARRIERS
	.align		4
.L_26:
        /*01ec*/ 	.byte	0x03, 0x38
        /*01ee*/ 	.short	0x000e


	//----- nvinfo : EIATTR_EXIT_INSTR_OFFSETS
	.align		4
        /*01f0*/ 	.byte	0x04, 0x1c
        /*01f2*/ 	.short	(.L_28 - .L_27)


	//   ....[0]....
.L_27:
        /*01f4*/ 	.word	0x000006f0


	//   ....[1]....
        /*01f8*/ 	.word	0x00001660


	//   ....[2]....
        /*01fc*/ 	.word	0x00006b60


	//   ....[3]....
        /*0200*/ 	.word	0x00006b90


	//   ....[4]....
        /*0204*/ 	.word	0x00009030


	//   ....[5]....
        /*0208*/ 	.word	0x00009060


	//   ....[6]....
        /*020c*/ 	.word	0x00009080


	//   ....[7]....
        /*0210*/ 	.word	0x000098f0


	//   ....[8]....
        /*0214*/ 	.word	0x00009e40


	//----- nvinfo : EIATTR_MAX_THREADS
	.align		4
.L_28:
        /*0218*/ 	.byte	0x04, 0x05
        /*021a*/ 	.short	(.L_30 - .L_29)
.L_29:
        /*021c*/ 	.word	0x00000100
        /*0220*/ 	.word	0x00000001
        /*0224*/ 	.word	0x00000001


	//----- nvinfo : EIATTR_CRS_STACK_SIZE
	.align		4
.L_30:
        /*0228*/ 	.byte	0x04, 0x1e
        /*022a*/ 	.short	(.L_32 - .L_31)
.L_31:
        /*022c*/ 	.word	0x00000000


	//----- nvinfo : EIATTR_CBANK_PARAM_SIZE
	.align		4
.L_32:
        /*0230*/ 	.byte	0x03, 0x19
        /*0232*/ 	.short	0x03f0


	//----- nvinfo : EIATTR_PARAM_CBANK
	.align		4
        /*0234*/ 	.byte	0x04, 0x0a
        /*0236*/ 	.short	(.L_34 - .L_33)
	.align		4
.L_33:
        /*0238*/ 	.word	index@(.nv.constant0._ZN7cutlass13device_kernelINS_4conv6kernel13ConvUniversalINS1_16ConvProblemShapeILNS1_8OperatorE1ELi2EEENS1_10collective14CollectiveConvINS1_46MainloopSm90TmaGmmaWarpSpecializedImplicitGemmILS5_1ELi7ELi2EN4cute5tupleIJNSA_1CILi1EEESD_SD_EEENS1_36KernelImplicitTmaWarpSpecializedSm90ELi1EEENSB_IJNSC_ILi128EEESH_NSB_IJNSC_ILi64EEEEEEEEENS_10bfloat16_tESL_NSA_8TiledMMAINSA_8MMA_AtomIJNSA_4SM904GMMA28MMA_64x128x16_F32BF16BF16_SSILNSP_5MajorE0ELSR_1ELNSP_7ScaleInE1ELSS_1EEEEEENSA_6LayoutISE_NSB_IJNSC_ILi0EEESW_SW_EEEEENSB_IJNSA_10UnderscoreESZ_SZ_EEEEENS7_6detail26Sm90ImplicitGemmTileTraitsINSA_20SM90_TMA_LOAD_IM2COLENSA_14ComposedLayoutINSA_7SwizzleILi3ELi4ELi3EEENSA_18smem_ptr_flag_bitsILi16EEENSV_INSB_IJNSB_IJNSC_ILi8EEENSC_ILi16EEEEEENSB_IJSI_SD_EEENSB_IJSD_NSC_ILi7EEEEEEEEENSB_IJNSB_IJSI_NSC_ILi512EEEEEENSB_IJSD_SW_EEENSB_IJSW_NSC_ILi8192EEEEEEEEEEEEEvEENS13_INSA_13SM90_TMA_LOADENS15_IS17_S19_NSV_INSB_IJNSB_IJSI_NSC_ILi2EEEEEENSB_IJS1A_S1A_EEES1F_EEENSB_IJNSB_IJSD_NSC_ILi4096EEEEEES1I_S1L_EEEEEEEvEEEENS_8epilogue10collective6detail29Sm90TmaWarpSpecializedAdapterINS23_15DefaultEpilogueISL_NSB_IJNSB_IJlllEEESD_SW_EEES28_NS22_6thread17LinearCombinationISL_Li1EffLNS29_9ScaleType4KindE0ELNS_15FloatRoundStyleE2ESL_EENS_4gemm15EpilogueDefaultEEEEEvvEEEEvNT_6ParamsE)
        /*023c*/ 	.short	0x0210
        /*023e*/ 	.short	0x03f0


	//----- nvinfo : EIATTR_SW_WAR
	.align		4
.L_34:
        /*0240*/ 	.byte	0x04, 0x36
        /*0242*/ 	.short	(.L_36 - .L_35)
.L_35:
        /*0244*/ 	.word	0x00000008
.L_36:


//--------------------- .nv.callgraph             --------------------------
	.section	.nv.callgraph,"",@"SHT_CUDA_CALLGRAPH"
	.align	4
	.sectionentsize	8
	.align		4
        /*0000*/ 	.word	0x00000000
	.align		4
        /*0004*/ 	.word	0xffffffff
	.align		4
        /*0008*/ 	.word	0x00000000
	.align		4
        /*000c*/ 	.word	0xfffffffe
	.align		4
        /*0010*/ 	.word	0x00000000
	.align		4
        /*0014*/ 	.word	0xfffffffd
	.align		4
        /*0018*/ 	.word	0x00000000
	.align		4
        /*001c*/ 	.word	0xfffffffc


//--------------------- .nv.constant4             --------------------------
	.section	.nv.constant4,"a",@progbits
	.align	8
	.align		8
.nv.constant4:
        /*0000*/ 	.dword	_ZN39_INTERNAL_2a164ce9_4_k_cu_6f1403f7_27954cuda3std3__45__cpo5beginE
	.align		8
        /*0008*/ 	.dword	_ZN39_INTERNAL_2a164ce9_4_k_cu_6f1403f7_27954cuda3std3__45__cpo3endE
	.align		8
        /*0010*/ 	.dword	_ZN39_INTERNAL_2a164ce9_4_k_cu_6f1403f7_27954cuda3std3__45__cpo6cbeginE
	.align		8
        /*0018*/ 	.dword	_ZN39_INTERNAL_2a164ce9_4_k_cu_6f1403f7_27954cuda3std3__45__cpo4cendE
	.align		8
        /*0020*/ 	.dword	_ZN39_INTERNAL_2a164ce9_4_k_cu_6f1403f7_27954cuda3std3__441_GLOBAL__N__2a164ce9_4_k_cu_6f1403f7_27956ignoreE
	.align		8
        /*0028*/ 	.dword	_ZN39_INTERNAL_2a164ce9_4_k_cu_6f1403f7_27954cuda3std3__419piecewise_constructE
	.align		8
        /*0030*/ 	.dword	_ZN39_INTERNAL_2a164ce9_4_k_cu_6f1403f7_27954cuda3std3__48in_placeE
	.align		8
        /*0038*/ 	.dword	_ZN39_INTERNAL_2a164ce9_4_k_cu_6f1403f7_27954cuda3std6ranges3__45__cpo4swapE
	.align		8
        /*0040*/ 	.dword	_ZN39_INTERNAL_2a164ce9_4_k_cu_6f1403f7_27954cuda3std6ranges3__45__cpo9iter_moveE
	.align		8
        /*0048*/ 	.dword	_ZN39_INTERNAL_2a164ce9_4_k_cu_6f1403f7_27954cute7productE
	.align		8
        /*0050*/ 	.dword	_ZN39_INTERNAL_2a164ce9_4_k_cu_6f1403f7_27954cute1_E


//--------------------- .text._ZN7cutlass13device_kernelINS_4conv6kernel13ConvUniversalINS1_16ConvProblemShapeILNS1_8OperatorE1ELi2EEENS1_10collective14CollectiveConvINS1_46MainloopSm90TmaGmmaWarpSpecializedImplicitGemmILS5_1ELi7ELi2EN4cute5tupleIJNSA_1CILi1EEESD_SD_EEENS1_36KernelImplicitTmaWarpSpecializedSm90ELi1EEENSB_IJNSC_ILi128EEESH_NSB_IJNSC_ILi64EEEEEEEEENS_10bfloat16_tESL_NSA_8TiledMMAINSA_8MMA_AtomIJNSA_4SM904GMMA28MMA_64x128x16_F32BF16BF16_SSILNSP_5MajorE0ELSR_1ELNSP_7ScaleInE1ELSS_1EEEEEENSA_6LayoutISE_NSB_IJNSC_ILi0EEESW_SW_EEEEENSB_IJNSA_10UnderscoreESZ_SZ_EEEEENS7_6detail26Sm90ImplicitGemmTileTraitsINSA_20SM90_TMA_LOAD_IM2COLENSA_14ComposedLayoutINSA_7SwizzleILi3ELi4ELi3EEENSA_18smem_ptr_flag_bitsILi16EEENSV_INSB_IJNSB_IJNSC_ILi8EEENSC_ILi16EEEEEENSB_IJSI_SD_EEENSB_IJSD_NSC_ILi7EEEEEEEEENSB_IJNSB_IJSI_NSC_ILi512EEEEEENSB_IJSD_SW_EEENSB_IJSW_NSC_ILi8192EEEEEEEEEEEEEvEENS13_INSA_13SM90_TMA_LOADENS15_IS17_S19_NSV_INSB_IJNSB_IJSI_NSC_ILi2EEEEEENSB_IJS1A_S1A_EEES1F_EEENSB_IJNSB_IJSD_NSC_ILi4096EEEEEES1I_S1L_EEEEEEEvEEEENS_8epilogue10collective6detail29Sm90TmaWarpSpecializedAdapterINS23_15DefaultEpilogueISL_NSB_IJNSB_IJlllEEESD_SW_EEES28_NS22_6thread17LinearCombinationISL_Li1EffLNS29_9ScaleType4KindE0ELNS_15FloatRoundStyleE2ESL_EENS_4gemm15EpilogueDefaultEEEEEvvEEEEvNT_6ParamsE --------------------------
	.section	.text._ZN7cutlass13device_kernelINS_4conv6kernel13ConvUniversalINS1_16ConvProblemShapeILNS1_8OperatorE1ELi2EEENS1_10collective14CollectiveConvINS1_46MainloopSm90TmaGmmaWarpSpecializedImplicitGemmILS5_1ELi7ELi2EN4cute5tupleIJNSA_1CILi1EEESD_SD_EEENS1_36KernelImplicitTmaWarpSpecializedSm90ELi1EEENSB_IJNSC_ILi128EEESH_NSB_IJNSC_ILi64EEEEEEEEENS_10bfloat16_tESL_NSA_8TiledMMAINSA_8MMA_AtomIJNSA_4SM904GMMA28MMA_64x128x16_F32BF16BF16_SSILNSP_5MajorE0ELSR_1ELNSP_7ScaleInE1ELSS_1EEEEEENSA_6LayoutISE_NSB_IJNSC_ILi0EEESW_SW_EEEEENSB_IJNSA_10UnderscoreESZ_SZ_EEEEENS7_6detail26Sm90ImplicitGemmTileTraitsINSA_20SM90_TMA_LOAD_IM2COLENSA_14ComposedLayoutINSA_7SwizzleILi3ELi4ELi3EEENSA_18smem_ptr_flag_bitsILi16EEENSV_INSB_IJNSB_IJNSC_ILi8EEENSC_ILi16EEEEEENSB_IJSI_SD_EEENSB_IJSD_NSC_ILi7EEEEEEEEENSB_IJNSB_IJSI_NSC_ILi512EEEEEENSB_IJSD_SW_EEENSB_IJSW_NSC_ILi8192EEEEEEEEEEEEEvEENS13_INSA_13SM90_TMA_LOADENS15_IS17_S19_NSV_INSB_IJNSB_IJSI_NSC_ILi2EEEEEENSB_IJS1A_S1A_EEES1F_EEENSB_IJNSB_IJSD_NSC_ILi4096EEEEEES1I_S1L_EEEEEEEvEEEENS_8epilogue10collective6detail29Sm90TmaWarpSpecializedAdapterINS23_15DefaultEpilogueISL_NSB_IJNSB_IJlllEEESD_SW_EEES28_NS22_6thread17LinearCombinationISL_Li1EffLNS29_9ScaleType4KindE0ELNS_15FloatRoundStyleE2ESL_EENS_4gemm15EpilogueDefaultEEEEEvvEEEEvNT_6ParamsE,"ax",@progbits
	.align	128
.text._ZN7cutlass13device_kernelINS_4conv6kernel13ConvUniversalINS1_16ConvProblemShapeILNS1_8OperatorE1ELi2EEENS1_10collective14CollectiveConvINS1_46MainloopSm90TmaGmmaWarpSpecializedImplicitGemmILS5_1ELi7ELi2EN4cute5tupleIJNSA_1CILi1EEESD_SD_EEENS1_36KernelImplicitTmaWarpSpecializedSm90ELi1EEENSB_IJNSC_ILi128EEESH_NSB_IJNSC_ILi64EEEEEEEEENS_10bfloat16_tESL_NSA_8TiledMMAINSA_8MMA_AtomIJNSA_4SM904GMMA28MMA_64x128x16_F32BF16BF16_SSILNSP_5MajorE0ELSR_1ELNSP_7ScaleInE1ELSS_1EEEEEENSA_6LayoutISE_NSB_IJNSC_ILi0EEESW_SW_EEEEENSB_IJNSA_10UnderscoreESZ_SZ_EEEEENS7_6detail26Sm90ImplicitGemmTileTraitsINSA_20SM90_TMA_LOAD_IM2COLENSA_14ComposedLayoutINSA_7SwizzleILi3ELi4ELi3EEENSA_18smem_ptr_flag_bitsILi16EEENSV_INSB_IJNSB_IJNSC_ILi8EEENSC_ILi16EEEEEENSB_IJSI_SD_EEENSB_IJSD_NSC_ILi7EEEEEEEEENSB_IJNSB_IJSI_NSC_ILi512EEEEEENSB_IJSD_SW_EEENSB_IJSW_NSC_ILi8192EEEEEEEEEEEEEvEENS13_INSA_13SM90_TMA_LOADENS15_IS17_S19_NSV_INSB_IJNSB_IJSI_NSC_ILi2EEEEEENSB_IJS1A_S1A_EEES1F_EEENSB_IJNSB_IJSD_NSC_ILi4096EEEEEES1I_S1L_EEEEEEEvEEEENS_8epilogue10collective6detail29Sm90TmaWarpSpecializedAdapterINS23_15DefaultEpilogueISL_NSB_IJNSB_IJlllEEESD_SW_EEES28_NS22_6thread17LinearCombinationISL_Li1EffLNS29_9ScaleType4KindE0ELNS_15FloatRoundStyleE2ESL_EENS_4gemm15EpilogueDefaultEEEEEvvEEEEvNT_6ParamsE:
        .type           _ZN7cutlass13device_kernelINS_4conv6kernel13ConvUniversalINS1_16ConvProblemShapeILNS1_8OperatorE1ELi2EEENS1_10collective14CollectiveConvINS1_46MainloopSm90TmaGmmaWarpSpecializedImplicitGemmILS5_1ELi7ELi2EN4cute5tupleIJNSA_1CILi1EEESD_SD_EEENS1_36KernelImplicitTmaWarpSpecializedSm90ELi1EEENSB_IJNSC_ILi128EEESH_NSB_IJNSC_ILi64EEEEEEEEENS_10bfloat16_tESL_NSA_8TiledMMAINSA_8MMA_AtomIJNSA_4SM904GMMA28MMA_64x128x16_F32BF16BF16_SSILNSP_5MajorE0ELSR_1ELNSP_7ScaleInE1ELSS_1EEEEEENSA_6LayoutISE_NSB_IJNSC_ILi0EEESW_SW_EEEEENSB_IJNSA_10UnderscoreESZ_SZ_EEEEENS7_6detail26Sm90ImplicitGemmTileTraitsINSA_20SM90_TMA_LOAD_IM2COLENSA_14ComposedLayoutINSA_7SwizzleILi3ELi4ELi3EEENSA_18smem_ptr_flag_bitsILi16EEENSV_INSB_IJNSB_IJNSC_ILi8EEENSC_ILi16EEEEEENSB_IJSI_SD_EEENSB_IJSD_NSC_ILi7EEEEEEEEENSB_IJNSB_IJSI_NSC_ILi512EEEEEENSB_IJSD_SW_EEENSB_IJSW_NSC_ILi8192EEEEEEEEEEEEEvEENS13_INSA_13SM90_TMA_LOADENS15_IS17_S19_NSV_INSB_IJNSB_IJSI_NSC_ILi2EEEEEENSB_IJS1A_S1A_EEES1F_EEENSB_IJNSB_IJSD_NSC_ILi4096EEEEEES1I_S1L_EEEEEEEvEEEENS_8epilogue10collective6detail29Sm90TmaWarpSpecializedAdapterINS23_15DefaultEpilogueISL_NSB_IJNSB_IJlllEEESD_SW_EEES28_NS22_6thread17LinearCombinationISL_Li1EffLNS29_9ScaleType4KindE0ELNS_15FloatRoundStyleE2ESL_EENS_4gemm15EpilogueDefaultEEEEEvvEEEEvNT_6ParamsE,@function
        .size           _ZN7cutlass13device_kernelINS_4conv6kernel13ConvUniversalINS1_16ConvProblemShapeILNS1_8OperatorE1ELi2EEENS1_10collective14CollectiveConvINS1_46MainloopSm90TmaGmmaWarpSpecializedImplicitGemmILS5_1ELi7ELi2EN4cute5tupleIJNSA_1CILi1EEESD_SD_EEENS1_36KernelImplicitTmaWarpSpecializedSm90ELi1EEENSB_IJNSC_ILi128EEESH_NSB_IJNSC_ILi64EEEEEEEEENS_10bfloat16_tESL_NSA_8TiledMMAINSA_8MMA_AtomIJNSA_4SM904GMMA28MMA_64x128x16_F32BF16BF16_SSILNSP_5MajorE0ELSR_1ELNSP_7ScaleInE1ELSS_1EEEEEENSA_6LayoutISE_NSB_IJNSC_ILi0EEESW_SW_EEEEENSB_IJNSA_10UnderscoreESZ_SZ_EEEEENS7_6detail26Sm90ImplicitGemmTileTraitsINSA_20SM90_TMA_LOAD_IM2COLENSA_14ComposedLayoutINSA_7SwizzleILi3ELi4ELi3EEENSA_18smem_ptr_flag_bitsILi16EEENSV_INSB_IJNSB_IJNSC_ILi8EEENSC_ILi16EEEEEENSB_IJSI_SD_EEENSB_IJSD_NSC_ILi7EEEEEEEEENSB_IJNSB_IJSI_NSC_ILi512EEEEEENSB_IJSD_SW_EEENSB_IJSW_NSC_ILi8192EEEEEEEEEEEEEvEENS13_INSA_13SM90_TMA_LOADENS15_IS17_S19_NSV_INSB_IJNSB_IJSI_NSC_ILi2EEEEEENSB_IJS1A_S1A_EEES1F_EEENSB_IJNSB_IJSD_NSC_ILi4096EEEEEES1I_S1L_EEEEEEEvEEEENS_8epilogue10collective6detail29Sm90TmaWarpSpecializedAdapterINS23_15DefaultEpilogueISL_NSB_IJNSB_IJlllEEESD_SW_EEES28_NS22_6thread17LinearCombinationISL_Li1EffLNS29_9ScaleType4KindE0ELNS_15FloatRoundStyleE2ESL_EENS_4gemm15EpilogueDefaultEEEEEvvEEEEvNT_6ParamsE,(.L_x_288 - _ZN7cutlass13device_kernelINS_4conv6kernel13ConvUniversalINS1_16ConvProblemShapeILNS1_8OperatorE1ELi2EEENS1_10collective14CollectiveConvINS1_46MainloopSm90TmaGmmaWarpSpecializedImplicitGemmILS5_1ELi7ELi2EN4cute5tupleIJNSA_1CILi1EEESD_SD_EEENS1_36KernelImplicitTmaWarpSpecializedSm90ELi1EEENSB_IJNSC_ILi128EEESH_NSB_IJNSC_ILi64EEEEEEEEENS_10bfloat16_tESL_NSA_8TiledMMAINSA_8MMA_AtomIJNSA_4SM904GMMA28MMA_64x128x16_F32BF16BF16_SSILNSP_5MajorE0ELSR_1ELNSP_7ScaleInE1ELSS_1EEEEEENSA_6LayoutISE_NSB_IJNSC_ILi0EEESW_SW_EEEEENSB_IJNSA_10UnderscoreESZ_SZ_EEEEENS7_6detail26Sm90ImplicitGemmTileTraitsINSA_20SM90_TMA_LOAD_IM2COLENSA_14ComposedLayoutINSA_7SwizzleILi3ELi4ELi3EEENSA_18smem_ptr_flag_bitsILi16EEENSV_INSB_IJNSB_IJNSC_ILi8EEENSC_ILi16EEEEEENSB_IJSI_SD_EEENSB_IJSD_NSC_ILi7EEEEEEEEENSB_IJNSB_IJSI_NSC_ILi512EEEEEENSB_IJSD_SW_EEENSB_IJSW_NSC_ILi8192EEEEEEEEEEEEEvEENS13_INSA_13SM90_TMA_LOADENS15_IS17_S19_NSV_INSB_IJNSB_IJSI_NSC_ILi2EEEEEENSB_IJS1A_S1A_EEES1F_EEENSB_IJNSB_IJSD_NSC_ILi4096EEEEEES1I_S1L_EEEEEEEvEEEENS_8epilogue10collective6detail29Sm90TmaWarpSpecializedAdapterINS23_15DefaultEpilogueISL_NSB_IJNSB_IJlllEEESD_SW_EEES28_NS22_6thread17LinearCombinationISL_Li1EffLNS29_9ScaleType4KindE0ELNS_15FloatRoundStyleE2ESL_EENS_4gemm15EpilogueDefaultEEEEEvvEEEEvNT_6ParamsE)
        .other          _ZN7cutlass13device_kernelINS_4conv6kernel13ConvUniversalINS1_16ConvProblemShapeILNS1_8OperatorE1ELi2EEENS1_10collective14CollectiveConvINS1_46MainloopSm90TmaGmmaWarpSpecializedImplicitGemmILS5_1ELi7ELi2EN4cute5tupleIJNSA_1CILi1EEESD_SD_EEENS1_36KernelImplicitTmaWarpSpecializedSm90ELi1EEENSB_IJNSC_ILi128EEESH_NSB_IJNSC_ILi64EEEEEEEEENS_10bfloat16_tESL_NSA_8TiledMMAINSA_8MMA_AtomIJNSA_4SM904GMMA28MMA_64x128x16_F32BF16BF16_SSILNSP_5MajorE0ELSR_1ELNSP_7ScaleInE1ELSS_1EEEEEENSA_6LayoutISE_NSB_IJNSC_ILi0EEESW_SW_EEEEENSB_IJNSA_10UnderscoreESZ_SZ_EEEEENS7_6detail26Sm90ImplicitGemmTileTraitsINSA_20SM90_TMA_LOAD_IM2COLENSA_14ComposedLayoutINSA_7SwizzleILi3ELi4ELi3EEENSA_18smem_ptr_flag_bitsILi16EEENSV_INSB_IJNSB_IJNSC_ILi8EEENSC_ILi16EEEEEENSB_IJSI_SD_EEENSB_IJSD_NSC_ILi7EEEEEEEEENSB_IJNSB_IJSI_NSC_ILi512EEEEEENSB_IJSD_SW_EEENSB_IJSW_NSC_ILi8192EEEEEEEEEEEEEvEENS13_INSA_13SM90_TMA_LOADENS15_IS17_S19_NSV_INSB_IJNSB_IJSI_NSC_ILi2EEEEEENSB_IJS1A_S1A_EEES1F_EEENSB_IJNSB_IJSD_NSC_ILi4096EEEEEES1I_S1L_EEEEEEEvEEEENS_8epilogue10collective6detail29Sm90TmaWarpSpecializedAdapterINS23_15DefaultEpilogueISL_NSB_IJNSB_IJlllEEESD_SW_EEES28_NS22_6thread17LinearCombinationISL_Li1EffLNS29_9ScaleType4KindE0ELNS_15FloatRoundStyleE2ESL_EENS_4gemm15EpilogueDefaultEEEEEvvEEEEvNT_6ParamsE,@"STO_CUDA_ENTRY STV_DEFAULT"
_ZN7cutlass13device_kernelINS_4conv6kernel13ConvUniversalINS1_16ConvProblemShapeILNS1_8OperatorE1ELi2EEENS1_10collective14CollectiveConvINS1_46MainloopSm90TmaGmmaWarpSpecializedImplicitGemmILS5_1ELi7ELi2EN4cute5tupleIJNSA_1CILi1EEESD_SD_EEENS1_36KernelImplicitTmaWarpSpecializedSm90ELi1EEENSB_IJNSC_ILi128EEESH_NSB_IJNSC_ILi64EEEEEEEEENS_10bfloat16_tESL_NSA_8TiledMMAINSA_8MMA_AtomIJNSA_4SM904GMMA28MMA_64x128x16_F32BF16BF16_SSILNSP_5MajorE0ELSR_1ELNSP_7ScaleInE1ELSS_1EEEEEENSA_6LayoutISE_NSB_IJNSC_ILi0EEESW_SW_EEEEENSB_IJNSA_10UnderscoreESZ_SZ_EEEEENS7_6detail26Sm90ImplicitGemmTileTraitsINSA_20SM90_TMA_LOAD_IM2COLENSA_14ComposedLayoutINSA_7SwizzleILi3ELi4ELi3EEENSA_18smem_ptr_flag_bitsILi16EEENSV_INSB_IJNSB_IJNSC_ILi8EEENSC_ILi16EEEEEENSB_IJSI_SD_EEENSB_IJSD_NSC_ILi7EEEEEEEEENSB_IJNSB_IJSI_NSC_ILi512EEEEEENSB_IJSD_SW_EEENSB_IJSW_NSC_ILi8192EEEEEEEEEEEEEvEENS13_INSA_13SM90_TMA_LOADENS15_IS17_S19_NSV_INSB_IJNSB_IJSI_NSC_ILi2EEEEEENSB_IJS1A_S1A_EEES1F_EEENSB_IJNSB_IJSD_NSC_ILi4096EEEEEES1I_S1L_EEEEEEEvEEEENS_8epilogue10collective6detail29Sm90TmaWarpSpecializedAdapterINS23_15DefaultEpilogueISL_NSB_IJNSB_IJlllEEESD_SW_EEES28_NS22_6thread17LinearCombinationISL_Li1EffLNS29_9ScaleType4KindE0ELNS_15FloatRoundStyleE2ESL_EENS_4gemm15EpilogueDefaultEEEEEvvEEEEvNT_6ParamsE:
[----:B------:R-:W-:Y:S01]  /*0000*/  LDC R1, c[0x0][0x28] ;  /* 0x00000a00ff017b82 */ /* 0x000fe20000000800 */
[----:B------:R-:W0:Y:S01]  /*0010*/  S2R R6, SR_TID.X ;  /* 0x0000000000067919 */ /* 0x000e220000002100 */
[----:B------:R-:W-:Y:S01]  /*0020*/  ELECT P0, URZ, PT ;  /* 0x00000000003f782f */ /* 0x000fe20003800000 */
[----:B------:R-:W-:Y:S01]  /*0030*/  BSSY B0, `(.L_x_0) ;  /* 0x000000f000007945 */ /* 0x000fe20003800000 */
[--C-:B0-----:R-:W-:Y:S02]  /*0040*/  SHF.R.U32.HI R0, RZ, 0x5, R6.reuse ;  /* 0x00000005ff007819 */ /* 0x101fe40000011606 */
[----:B------:R-:W-:-:S03]  /*0050*/  SHF.R.U32.HI R3, RZ, 0x7, R6 ;  /* 0x00000007ff037819 */ /* 0x000fc60000011606 */
[----:B------:R-:W0:Y:S04]  /*0060*/  SHFL.IDX PT, R2, R0, RZ, 0x1f ;  /* 0x00001fff00027589 */ /* 0x000e2800000e0000 */
[----:B------:R1:W2:Y:S01]  /*0070*/  SHFL.IDX PT, R5, R3, RZ, 0x1f ;  /* 0x00001fff03057589 */ /* 0x0002a200000e0000 */
[----:B0-----:R-:W-:-:S13]  /*0080*/  ISETP.NE.OR P0, PT, R2, RZ, !P0 ;  /* 0x000000ff0200720c */ /* 0x001fda0004705670 */
[----:B-12---:R-:W-:Y:S05]  /*0090*/  @P0 BRA `(.L_x_1) ;  /* 0x0000000000200947 */ /* 0x006fea0003800000 */
[----:B------:R-:W-:Y:S02]  /*00a0*/  ULDC.64 UR4, c[0x0][0x198] ;  /* 0x0000660000047ab9 */ /* 0x000fe40000000a00 */
[----:B------:R-:W-:Y:S02]  /*00b0*/  UIADD3 UR6, UP0, UR4, 0xf0, URZ ;  /* 0x000000f004067890 */ /* 0x000fe4000ff1e03f */
[----:B------:R-:W-:Y:S02]  /*00c0*/  UIADD3 UR4, UP1, UR4, 0x1f0, URZ ;  /* 0x000001f004047890 */ /* 0x000fe4000ff3e03f */
[----:B------:R-:W-:Y:S02]  /*00d0*/  UIADD3.X UR7, URZ, UR5, URZ, UP0, !UPT ;  /* 0x000000053f077290 */ /* 0x000fe400087fe43f */
[----:B------:R-:W-:-:S07]  /*00e0*/  UIADD3.X UR5, URZ, UR5, URZ, UP1, !UPT ;  /* 0x000000053f057290 */ /* 0x000fce0008ffe43f */
[----:B------:R0:W-:Y:S02]  /*00f0*/  UTMACCTL.PF [UR6] ;  /* 0x00000000060079b9 */ /* 0x0001e40008040000 */
[----:B------:R0:W-:Y:S02]  /*0100*/  UTMACCTL.PF [UR4] ;  /* 0x00000000040079b9 */ /* 0x0001e40008040000 */
[----:B0-----:R-:W-:Y:S01]  /*0110*/  NOP ;  /* 0x0000000000007918 */ /* 0x001fe20000000000 */
.L_x_1:
[----:B------:R-:W-:Y:S05]  /*0120*/  BSYNC B0 ;  /* 0x0000000000007941 */ /* 0x000fea0003800000 */
.L_x_0:
[----:B------:R-:W0:Y:S01]  /*0130*/  SHFL.IDX PT, R0, R0, RZ, 0x1f ;  /* 0x00001fff00007589 */ /* 0x000e2200000e0000 */
[----:B------:R-:W-:-:S04]  /*0140*/  SHF.R.S32.HI R3, RZ, 0x1f, R2 ;  /* 0x0000001fff037819 */ /* 0x000fc80000011402 */
[----:B------:R-:W-:Y:S02]  /*0150*/  LEA.HI R3, R3, R2, RZ, 0x2 ;  /* 0x0000000203037211 */ /* 0x000fe400078f10ff */
[----:B0-----:R-:W-:-:S13]  /*0160*/  ISETP.NE.AND P0, PT, R0, RZ, PT ;  /* 0x000000ff0000720c */ /* 0x001fda0003f05270 */
[----:B------:R-:W-:Y:S05]  /*0170*/  @P0 BRA `(.L_x_2) ;  /* 0x0000000000700947 */ /* 0x000fea0003800000 */
[----:B------:R-:W0:Y:S01]  /*0180*/  S2UR UR8, SR_CgaCtaId ;  /* 0x00000000000879c3 */ /* 0x000e220000008800 */
[----:B------:R-:W-:Y:S01]  /*0190*/  UMOV UR4, 0x400 ;  /* 0x0000040000047882 */ /* 0x000fe20000000000 */
[----:B------:R-:W-:Y:S01]  /*01a0*/  UMOV UR5, 0x1 ;  /* 0x0000000100057882 */ /* 0x000fe20000000000 */
[----:B------:R-:W-:Y:S01]  /*01b0*/  UMOV UR6, 0x80 ;  /* 0x0000008000067882 */ /* 0x000fe20000000000 */
[----:B------:R-:W-:Y:S01]  /*01c0*/  ELECT P0, URZ, PT ;  /* 0x00000000003f782f */ /* 0x000fe20003800000 */
[----:B------:R-:W-:-:S04]  /*01d0*/  UIADD3 UR6, -UR6, 0x100000, URZ ;  /* 0x0010000006067890 */ /* 0x000fc8000fffe13f */
[----:B------:R-:W-:Y:S02]  /*01e0*/  USHF.L.U32 UR7, UR6, 0xb, URZ ;  /* 0x0000000b06077899 */ /* 0x000fe4000800063f */
[----:B------:R-:W-:Y:S02]  /*01f0*/  USHF.L.U32 UR6, UR6, 0x1, URZ ;  /* 0x0000000106067899 */ /* 0x000fe4000800063f */
[----:B0-----:R-:W-:Y:S02]  /*0200*/  ULEA UR8, UR8, UR4, 0x18 ;  /* 0x0000000408087291 */ /* 0x001fe4000f8ec03f */
[----:B------:R-:W-:-:S04]  /*0210*/  UIADD3 UR4, -UR5, 0x100000, URZ ;  /* 0x0010000005047890 */ /* 0x000fc8000fffe13f */
[----:B------:R-:W-:Y:S02]  /*0220*/  USHF.L.U32 UR5, UR4, 0xb, URZ ;  /* 0x0000000b04057899 */ /* 0x000fe4000800063f */
[----:B------:R-:W-:Y:S01]  /*0230*/  USHF.L.U32 UR4, UR4, 0x1, URZ ;  /* 0x0000000104047899 */ /* 0x000fe2000800063f */
[----:B------:R-:W0:Y:S11]  /*0240*/  FENCE.VIEW.ASYNC.S ;  /* 0x00000000000073c6 */ /* 0x000e360000000000 */
[----:B0-----:R0:W1:Y:S01]  /*0250*/  SYNCS.EXCH.64 URZ, [UR8+0x38000], UR4 ;  /* 0x03800004083f75b2 */ /* 0x0010620008000100 */
[----:B------:R0:W2:Y:S01]  /*0260*/  SYNCS.EXCH.64 URZ, [UR8+0x38038], UR6 ;  /* 0x03803806083f75b2 */ /* 0x0000a20008000100 */
[----:B------:R0:W3:Y:S01]  /*0270*/  SYNCS.EXCH.64 URZ, [UR8+0x38008], UR4 ;  /* 0x03800804083f75b2 */ /* 0x0000e20008000100 */
[----:B------:R0:W4:Y:S01]  /*0280*/  SYNCS.EXCH.64 URZ, [UR8+0x38040], UR6 ;  /* 0x03804006083f75b2 */ /* 0x0001220008000100 */
[----:B------:R0:W0:Y:S01]  /*0290*/  SYNCS.EXCH.64 URZ, [UR8+0x38010], UR4 ;  /* 0x03801004083f75b2 */ /* 0x0000220008000100 */
        /* <DEDUP_REMOVED lines=9> */
[----:B------:R-:W-:Y:S01]  /*0330*/  NOP ;  /* 0x0000000000007918 */ /* 0x000fe20000000000 */
.L_x_2:
[----:B0-----:R-:W-:Y:S01]  /*0340*/  ULDC.64 UR4, c[0x0][0x598] ;  /* 0x0001660000047ab9 */ /* 0x001fe20000000a00 */
[----:B------:R-:W-:Y:S01]  /*0350*/  LOP3.LUT R3, R3, 0xfffffffc, RZ, 0xc0, !PT ;  /* 0xfffffffc03037812 */ /* 0x000fe200078ec0ff */
[----:B------:R-:W-:Y:S01]  /*0360*/  NOP ;  /* 0x0000000000007918 */ /* 0x000fe20000000000 */
[----:B------:R-:W-:Y:S01]  /*0370*/  ISETP.NE.U32.AND P0, PT, RZ, UR4, PT ;  /* 0x00000004ff007c0c */ /* 0x000fe2000bf05070 */
[----:B------:R-:W-:Y:S01]  /*0380*/  NOP ;  /* 0x0000000000007918 */ /* 0x000fe20000000000 */
[----:B-1234-:R-:W-:Y:S01]  /*0390*/  BAR.SYNC.DEFER_BLOCKING 0x0 ;  /* 0x0000000000007b1d */ /* 0x01efe20000010000 */
[----:B------:R-:W-:Y:S01]  /*03a0*/  IMAD.IADD R4, R2, 0x1, -R3 ;  /* 0x0000000102047824 */ /* 0x000fe200078e0a03 */
[----:B------:R-:W-:Y:S02]  /*03b0*/  ISETP.NE.AND.EX P0, PT, RZ, UR5, PT, P0 ;  /* 0x00000005ff007c0c */ /* 0x000fe4000bf05300 */
[C---:B------:R-:W-:Y:S02]  /*03c0*/  ISETP.NE.AND P2, PT, R5.reuse, 0x1, PT ;  /* 0x000000010500780c */ /* 0x040fe40003f45270 */
[----:B------:R-:W-:Y:S01]  /*03d0*/  LOP3.LUT P1, RZ, R5, R4, RZ, 0xfc, !PT ;  /* 0x0000000405ff7212 */ /* 0x000fe2000782fcff */
[----:B------:R-:W-:-:S03]  /*03e0*/  ULDC.64 UR12, c[0x0][0x208] ;  /* 0x00008200000c7ab9 */ /* 0x000fc60000000a00 */
[----:B------:R-:W-:-:S04]  /*03f0*/  SEL R0, RZ, 0x1, P1 ;  /* 0x00000001ff007807 */ /* 0x000fc80000800000 */
[----:B------:R-:W-:Y:S01]  /*0400*/  SEL R0, R0, 0x2, P2 ;  /* 0x0000000200007807 */ /* 0x000fe20001000000 */
[----:B------:R-:W-:Y:S06]  /*0410*/  @!P0 BRA `(.L_x_3) ;  /* 0x00000000001c8947 */ /* 0x000fec0003800000 */
[----:B------:R-:W0:Y:S02]  /*0420*/  LDC.64 R2, c[0x0][0x598] ;  /* 0x00016600ff027b82 */ /* 0x000e240000000a00 */
[----:B0-----:R-:W2:Y:S02]  /*0430*/  LDG.E.64 R2, desc[UR12][R2.64] ;  /* 0x0000000c02027981 */ /* 0x001ea4000c1e1b00 */
[----:B--2---:R-:W-:-:S04]  /*0440*/  ISETP.NE.U32.AND P0, PT, R2, RZ, PT ;  /* 0x000000ff0200720c */ /* 0x004fc80003f05070 */
[----:B------:R-:W-:-:S13]  /*0450*/  ISETP.NE.AND.EX P0, PT, R3, RZ, PT, P0 ;  /* 0x000000ff0300720c */ /* 0x000fda0003f05300 */
[----:B------:R-:W-:Y:S05]  /*0460*/  @!P0 BRA `(.L_x_3) ;  /* 0x0000000000088947 */ /* 0x000fea0003800000 */
[----:B------:R2:W5:Y:S01]  /*0470*/  LD.E R8, desc[UR12][R2.64] ;  /* 0x0000000c02087980 */ /* 0x000562000c101900 */
[----:B------:R-:W-:Y:S05]  /*0480*/  BRA `(.L_x_4) ;  /* 0x0000000000207947 */ /* 0x000fea0003800000 */
.L_x_3:
[----:B------:R-:W-:Y:S02]  /*0490*/  ULDC.64 UR4, c[0x0][0x588] ;  /* 0x0001620000047ab9 */ /* 0x000fe40000000a00 */
[----:B------:R-:W-:-:S04]  /*04a0*/  ISETP.NE.U32.AND P0, PT, RZ, UR4, PT ;  /* 0x00000004ff007c0c */ /* 0x000fc8000bf05070 */
[----:B------:R-:W-:-:S13]  /*04b0*/  ISETP.NE.AND.EX P0, PT, RZ, UR5, PT, P0 ;  /* 0x00000005ff007c0c */ /* 0x000fda000bf05300 */
[----:B------:R-:W-:Y:S05]  /*04c0*/  @!P0 BRA `(.L_x_5) ;  /* 0x00000000000c8947 */ /* 0x000fea0003800000 */
[----:B------:R-:W0:Y:S02]  /*04d0*/  LDC.64 R8, c[0x0][0x588] ;  /* 0x00016200ff087b82 */ /* 0x000e240000000a00 */
[----:B0-----:R1:W5:Y:S01]  /*04e0*/  LDG.E R8, desc[UR12][R8.64] ;  /* 0x0000000c08087981 */ /* 0x001362000c1e1900 */
[----:B------:R-:W-:Y:S05]  /*04f0*/  BRA `(.L_x_4) ;  /* 0x0000000000047947 */ /* 0x000fea0003800000 */
.L_x_5:
[----:B------:R-:W0:Y:S02]  /*0500*/  LDC R8, c[0x0][0x580] ;  /* 0x00016000ff087b82 */ /* 0x000e240000000800 */
.L_x_4:
[----:B------:R-:W-:Y:S02]  /*0510*/  ULDC.64 UR4, c[0x0][0x5a0] ;  /* 0x0001680000047ab9 */ /* 0x000fe40000000a00 */
[----:B------:R-:W-:-:S04]  /*0520*/  ISETP.NE.U32.AND P0, PT, RZ, UR4, PT ;  /* 0x00000004ff007c0c */ /* 0x000fc8000bf05070 */
[----:B------:R-:W-:-:S13]  /*0530*/  ISETP.NE.AND.EX P0, PT, RZ, UR5, PT, P0 ;  /* 0x00000005ff007c0c */ /* 0x000fda000bf05300 */
[----:B------:R-:W-:Y:S05]  /*0540*/  @!P0 BRA `(.L_x_6) ;  /* 0x00000000001c8947 */ /* 0x000fea0003800000 */
[----:B--2---:R-:W2:Y:S02]  /*0550*/  LDC.64 R2, c[0x0][0x5a0] ;  /* 0x00016800ff027b82 */ /* 0x004ea40000000a00 */
[----:B--2---:R-:W2:Y:S02]  /*0560*/  LDG.E.64 R2, desc[UR12][R2.64] ;  /* 0x0000000c02027981 */ /* 0x004ea4000c1e1b00 */
[----:B--2---:R-:W-:-:S04]  /*0570*/  ISETP.NE.U32.AND P0, PT, R2, RZ, PT ;  /* 0x000000ff0200720c */ /* 0x004fc80003f05070 */
[----:B------:R-:W-:-:S13]  /*0580*/  ISETP.NE.AND.EX P0, PT, R3, RZ, PT, P0 ;  /* 0x000000ff0300720c */ /* 0x000fda0003f05300 */
[----:B------:R-:W-:Y:S05]  /*0590*/  @!P0 BRA `(.L_x_6) ;  /* 0x0000000000088947 */ /* 0x000fea0003800000 */
[----:B-1----:R4:W5:Y:S01]  /*05a0*/  LD.E R9, desc[UR12][R2.64] ;  /* 0x0000000c02097980 */ /* 0x002962000c101900 */
[----:B------:R-:W-:Y:S05]  /*05b0*/  BRA `(.L_x_7) ;  /* 0x0000000000207947 */ /* 0x000fea0003800000 */
.L_x_6:
[----:B------:R-:W-:Y:S02]  /*05c0*/  ULDC.64 UR4, c[0x0][0x590] ;  /* 0x0001640000047ab9 */ /* 0x000fe40000000a00 */
[----:B------:R-:W-:-:S04]  /*05d0*/  ISETP.NE.U32.AND P0, PT, RZ, UR4, PT ;  /* 0x00000004ff007c0c */ /* 0x000fc8000bf05070 */
[----:B------:R-:W-:-:S13]  /*05e0*/  ISETP.NE.AND.EX P0, PT, RZ, UR5, PT, P0 ;  /* 0x00000005ff007c0c */ /* 0x000fda000bf05300 */
[----:B------:R-:W-:Y:S05]  /*05f0*/  @!P0 BRA `(.L_x_8) ;  /* 0x00000000000c8947 */ /* 0x000fea0003800000 */
[----:B--2---:R-:W1:Y:S02]  /*0600*/  LDC.64 R2, c[0x0][0x590] ;  /* 0x00016400ff027b82 */ /* 0x004e640000000a00 */
[----:B-1----:R3:W5:Y:S01]  /*0610*/  LDG.E R9, desc[UR12][R2.64] ;  /* 0x0000000c02097981 */ /* 0x002762000c1e1900 */
[----:B------:R-:W-:Y:S05]  /*0620*/  BRA `(.L_x_7) ;  /* 0x0000000000047947 */ /* 0x000fea0003800000 */
.L_x_8:
[----:B-1----:R-:W1:Y:S02]  /*0630*/  LDC R9, c[0x0][0x584] ;  /* 0x00016100ff097b82 */ /* 0x002e640000000800 */
.L_x_7:
[----:B--234-:R-:W2:Y:S01]  /*0640*/  LDC R2, c[0x0][0x3c4] ;  /* 0x0000f100ff027b82 */ /* 0x01cea20000000800 */
[----:B------:R-:W-:-:S07]  /*0650*/  ISETP.NE.AND P0, PT, R5, RZ, PT ;  /* 0x000000ff0500720c */ /* 0x000fce0003f05270 */
[----:B------:R-:W3:Y:S01]  /*0660*/  LDC.64 R10, c[0x0][0x3c8] ;  /* 0x0000f200ff0a7b82 */ /* 0x000ee20000000a00 */
[----:B--2---:R-:W-:-:S05]  /*0670*/  VIADD R2, R2, 0x3f ;  /* 0x0000003f02027836 */ /* 0x004fca0000000000 */
[----:B------:R-:W-:-:S04]  /*0680*/  SHF.R.S32.HI R3, RZ, 0x1f, R2 ;  /* 0x0000001fff037819 */ /* 0x000fc80000011402 */
[----:B------:R-:W-:-:S04]  /*0690*/  LEA.HI R3, R3, R2, RZ, 0x6 ;  /* 0x0000000203037211 */ /* 0x000fc800078f30ff */
[----:B------:R-:W-:-:S05]  /*06a0*/  SHF.R.S32.HI R3, RZ, 0x6, R3 ;  /* 0x00000006ff037819 */ /* 0x000fca0000011403 */
[----:B---3--:R-:W-:-:S04]  /*06b0*/  IMAD R2, R3, R10, RZ ;  /* 0x0000000a03027224 */ /* 0x008fc800078e02ff */
[----:B------:R-:W-:Y:S01]  /*06c0*/  IMAD R2, R2, R11, RZ ;  /* 0x0000000b02027224 */ /* 0x000fe200078e02ff */
[----:B------:R-:W-:Y:S06]  /*06d0*/  @!P0 BRA `(.L_x_9) ;  /* 0x0000008800648947 */ /* 0x000fec0003800000 */
[----:B------:R-:W-:-:S13]  /*06e0*/  ISETP.NE.AND P0, PT, R5, 0x1, PT ;  /* 0x000000010500780c */ /* 0x000fda0003f05270 */
[----:B------:R-:W-:Y:S05]  /*06f0*/  @P0 EXIT ;  /* 0x000000000000094d */ /* 0x000fea0003800000 */
[----:B------:R-:W-:Y:S01]  /*0700*/  ISETP.GE.AND P0, PT, R2, 0x1, PT ;  /* 0x000000010200780c */ /* 0x000fe20003f06270 */
[----:B------:R-:W-:Y:S01]  /*0710*/  UMOV UR4, URZ ;  /* 0x0000003f00047c82 */ /* 0x000fe20008000000 */
[----:B------:R-:W-:Y:S02]  /*0720*/  CS2R R86, SRZ ;  /* 0x0000000000567805 */ /* 0x000fe4000001ff00 */
[----:B------:R-:W-:Y:S02]  /*0730*/  CS2R R88, SRZ ;  /* 0x0000000000587805 */ /* 0x000fe4000001ff00 */
[----:B------:R-:W-:Y:S02]  /*0740*/  CS2R R90, SRZ ;  /* 0x00000000005a7805 */ /* 0x000fe4000001ff00 */
[----:B------:R-:W-:Y:S02]  /*0750*/  CS2R R92, SRZ ;  /* 0x00000000005c7805 */ /* 0x000fe4000001ff00 */
[----:B------:R-:W-:-:S02]  /*0760*/  CS2R R94, SRZ ;  /* 0x00000000005e7805 */ /* 0x000fc4000001ff00 */
[----:B------:R-:W-:Y:S02]  /*0770*/  CS2R R96, SRZ ;  /* 0x0000000000607805 */ /* 0x000fe4000001ff00 */
        /* <DEDUP_REMOVED lines=57> */
[----:B------:R-:W-:Y:S01]  /*0b10*/  CS2R R84, SRZ ;  /* 0x0000000000547805 */ /* 0x000fe2000001ff00 */
[----:B------:R-:W-:Y:S06]  /*0b20*/  @!P0 BRA `(.L_x_10) ;  /* 0x0000000000d88947 */ /* 0x000fec0003800000 */
[----:B------:R-:W-:-:S04]  /*0b30*/  LOP3.LUT R3, R0, 0x1, RZ, 0xfc, !PT ;  /* 0x0000000100037812 */ /* 0x000fc800078efcff */
[----:B------:R-:W-:-:S13]  /*0b40*/  ISETP.NE.AND P1, PT, R3, 0x3, PT ;  /* 0x000000030300780c */ /* 0x000fda0003f25270 */
[----:B------:R-:W-:Y:S05]  /*0b50*/  @!P1 BRA `(.L_x_11) ;  /* 0x0000000000049947 */ /* 0x000fea0003800000 */
[----:B------:R-:W-:Y:S01]  /*0b60*/  BPT.TRAP 0x1 ;  /* 0x000000040000795c */ /* 0x000fe20000300000 */
.L_x_11:
[----:B------:R-:W2:Y:S01]  /*0b70*/  S2UR UR5, SR_CgaCtaId ;  /* 0x00000000000579c3 */ /* 0x000ea20000008800 */
[----:B------:R-:W-:Y:S01]  /*0b80*/  SHF.L.U32 R3, RZ, 0x1f, RZ ;  /* 0x0000001fff037819 */ /* 0x000fe200000006ff */
[----:B------:R-:W-:Y:S02]  /*0b90*/  UMOV UR4, 0x400 ;  /* 0x0000040000047882 */ /* 0x000fe40000000000 */
[----:B--2---:R-:W-:-:S12]  /*0ba0*/  ULEA UR4, UR5, UR4, 0x18 ;  /* 0x0000000405047291 */ /* 0x004fd8000f8ec03f */
.L_x_12:
[----:B--2---:R-:W-:-:S04]  /*0bb0*/  IMAD.U32 R4, RZ, RZ, UR4 ;  /* 0x00000004ff047e24 */ /* 0x004fc8000f8e00ff */
[----:B------:R2:W3:Y:S03]  /*0bc0*/  SYNCS.PHASECHK.TRANS64.TRYWAIT P1, [R4+URZ+0x38000], R3 ;  /* 0x03800003040075a7 */ /* 0x0004e6000802017f */
[----:B---3--:R-:W-:Y:S05]  /*0bd0*/  @!P1 NANOSLEEP.SYNCS 0x989680 ;  /* 0x009896800000995d */ /* 0x008fea0003900000 */
[----:B------:R-:W3:Y:S02]  /*0be0*/  @!P1 SYNCS.PHASECHK.TRANS64 P1, [R4+URZ+0x38000], R3 ;  /* 0x03800003040095a7 */ /* 0x000ee4000802007f */
[----:B---3--:R-:W-:Y:S05]  /*0bf0*/  @!P1 BRA `(.L_x_12) ;  /* 0xfffffffc00ec9947 */ /* 0x008fea000383ffff */
[----:B------:R-:W-:Y:S01]  /*0c00*/  UIADD3 UR5, UR4, 0x1c000, URZ ;  /* 0x0001c00004057890 */ /* 0x000fe2000fffe03f */
[----:B------:R-:W-:Y:S01]  /*0c10*/  WARPGROUP.ARRIVE ;  /* 0x00000000000079c5 */ /* 0x000fe20000000000 */
[----:B------:R-:W-:Y:S02]  /*0c20*/  USHF.R.U32.HI UR4, URZ, 0x4, UR4 ;  /* 0x000000043f047899 */ /* 0x000fe40008011604 */
[----:B------:R-:W-:Y:S02]  /*0c30*/  USHF.R.U32.HI UR5, URZ, 0x4, UR5 ;  /* 0x000000043f057899 */ /* 0x000fe40008011605 */
[----:B------:R-:W-:Y:S02]  /*0c40*/  ULOP3.LUT UR4, UR4, 0x3fff, URZ, 0xc0, !UPT ;  /* 0x00003fff04047892 */ /* 0x000fe4000f8ec03f */
[----:B------:R-:W-:Y:S02]  /*0c50*/  ULOP3.LUT UR5, UR5, 0x3fff, URZ, 0xc0, !UPT ;  /* 0x00003fff05057892 */ /* 0x000fe4000f8ec03f */
[----:B------:R-:W-:-:S02]  /*0c60*/  ULOP3.LUT UR8, UR4, 0x10000, URZ, 0xfc, !UPT ;  /* 0x0001000004087892 */ /* 0x000fc4000f8efc3f */
[----:B------:R-:W-:Y:S01]  /*0c70*/  ULOP3.LUT UR9, UR5, 0x2000000, URZ, 0xfc, !UPT ;  /* 0x0200000005097892 */ /* 0x000fe2000f8efc3f */
[----:B------:R-:W-:Y:S02]  /*0c80*/  UMOV UR7, 0x40000040 ;  /* 0x4000004000077882 */ /* 0x000fe40000000000 */
[----:B------:R-:W-:Y:S02]  /*0c90*/  UMOV UR5, 0x40000040 ;  /* 0x4000004000057882 */ /* 0x000fe40000000000 */
[----:B------:R-:W-:Y:S02]  /*0ca0*/  UMOV UR4, UR8 ;  /* 0x0000000800047c82 */ /* 0x000fe40008000000 */
[----:B------:R-:W-:Y:S02]  /*0cb0*/  UMOV UR6, UR9 ;  /* 0x0000000900067c82 */ /* 0x000fe40008000000 */
[----:B------:R-:W-:Y:S01]  /*0cc0*/  HGMMA.64x128x16.F32.BF16 R88, gdesc[UR4].tnspB, RZ, !UPT ;  /* 0x41e00000045879f0 */ /* 0x000fe2000c7018ff */
[----:B------:R-:W-:Y:S01]  /*0cd0*/  UIADD3 UR4, UR8, 0x200, URZ ;  /* 0x0000020008047890 */ /* 0x000fe2000fffe03f */
[----:B------:R-:W-:-:S10]  /*0ce0*/  UMOV UR5, 0x40000040 ;  /* 0x4000004000057882 */ /* 0x000fd40000000000 */
[----:B------:R-:W-:Y:S01]  /*0cf0*/  HGMMA.64x128x16.F32.BF16 R24, gdesc[UR4].tnspB, RZ, !UPT ;  /* 0x41e00000041879f0 */ /* 0x000fe2000c7018ff */
[----:B------:R-:W-:Y:S02]  /*0d00*/  UIADD3 UR4, UR8, 0x2, URZ ;  /* 0x0000000208047890 */ /* 0x000fe4000fffe03f */
[----:B------:R-:W-:Y:S01]  /*0d10*/  UIADD3 UR6, UR9, 0x80, URZ ;  /* 0x0000008009067890 */ /* 0x000fe2000fffe03f */
[----:B------:R-:W-:Y:S01]  /*0d20*/  UMOV UR5, 0x40000040 ;  /* 0x4000004000057882 */ /* 0x000fe20000000000 */
[----:B------:R-:W-:-:S07]  /*0d30*/  UMOV UR7, 0x40000040 ;  /* 0x4000004000077882 */ /* 0x000fce0000000000 */
[----:B------:R-:W-:Y:S01]  /*0d40*/  HGMMA.64x128x16.F32.BF16 R88, gdesc[UR4].tnspB, R88 ;  /* 0x41e00000045879f0 */ /* 0x000fe20008701858 */
[----:B------:R-:W-:Y:S01]  /*0d50*/  UIADD3 UR4, UR8, 0x202, URZ ;  /* 0x0000020208047890 */ /* 0x000fe2000fffe03f */
[----:B------:R-:W-:-:S10]  /*0d60*/  UMOV UR5, 0x40000040 ;  /* 0x4000004000057882 */ /* 0x000fd40000000000 */
[----:B------:R-:W-:Y:S01]  /*0d70*/  HGMMA.64x128x16.F32.BF16 R24, gdesc[UR4].tnspB, R24 ;  /* 0x41e00000041879f0 */ /* 0x000fe20008701818 */
        /* <DEDUP_REMOVED lines=15> */
[----:B------:R-:W-:Y:S01]  /*0e70*/  HGMMA.64x128x16.F32.BF16 R24, gdesc[UR4].tnspB, R24, gsb0 ;  /* 0x41e00000041879f0 */ /* 0x000fe20008001818 */
[----:B------:R-:W-:-:S05]  /*0e80*/  UMOV UR4, 0x1 ;  /* 0x0000000100047882 */ /* 0x000fca0000000000 */
.L_x_10:
[----:B--2---:R-:W-:-:S05]  /*0e90*/  VIMNMX R3, R2, 0x1, PT ;  /* 0x0000000102037848 */ /* 0x004fca0003fe0100 */
[----:B------:R-:W-:-:S05]  /*0ea0*/  IMAD.IADD R5, R2, 0x1, -R3 ;  /* 0x0000000102057824 */ /* 0x000fca00078e0a03 */
[----:B------:R-:W-:-:S13]  /*0eb0*/  ISETP.GE.AND P1, PT, R5, 0x1, PT ;  /* 0x000000010500780c */ /* 0x000fda0003f26270 */
[----:B------:R-:W-:Y:S05]  /*0ec0*/  @!P1 BRA `(.L_x_13) ;  /* 0x0000000400489947 */ /* 0x000fea0003800000 */
[----:B------:R-:W2:Y:S01]  /*0ed0*/  S2UR UR5, SR_CgaCtaId ;  /* 0x00000000000579c3 */ /* 0x000ea20000008800 */
[----:B------:R-:W-:Y:S01]  /*0ee0*/  UMOV UR6, 0x400 ;  /* 0x0000040000067882 */ /* 0x000fe20000000000 */
[----:B------:R-:W-:Y:S01]  /*0ef0*/  LOP3.LUT R7, R0, 0x1, RZ, 0xfc, !PT ;  /* 0x0000000100077812 */ /* 0x000fe200078efcff */
[----:B------:R-:W-:Y:S01]  /*0f00*/  IMAD.MOV.U32 R6, RZ, RZ, RZ ;  /* 0x000000ffff067224 */ /* 0x000fe200078e00ff */
[----:B------:R-:W-:Y:S01]  /*0f10*/  UISETP.NE.U32.AND UP0, UPT, UR4, URZ, UPT ;  /* 0x0000003f0400728c */ /* 0x000fe2000bf05070 */
[----:B------:R-:W-:Y:S01]  /*0f20*/  IMAD.MOV.U32 R2, RZ, RZ, R5 ;  /* 0x000000ffff027224 */ /* 0x000fe200078e0005 */
[----:B--2---:R-:W-:-:S04]  /*0f30*/  ULEA UR6, UR5, UR6, 0x18 ;  /* 0x0000000605067291 */ /* 0x004fc8000f8ec03f */
[----:B------:R-:W-:Y:S02]  /*0f40*/  UIADD3 UR7, UR6, 0x1c000, URZ ;  /* 0x0001c00006077890 */ /* 0x000fe4000fffe03f */
[----:B------:R-:W-:Y:S02]  /*0f50*/  USHF.R.U32.HI UR5, URZ, 0x4, UR6 ;  /* 0x000000043f057899 */ /* 0x000fe40008011606 */
[----:B------:R-:W-:Y:S02]  /*0f60*/  USHF.R.U32.HI UR7, URZ, 0x4, UR7 ;  /* 0x000000043f077899 */ /* 0x000fe40008011607 */
[----:B------:R-:W-:Y:S02]  /*0f70*/  ULOP3.LUT UR5, UR5, 0x3fff, URZ, 0xc0, !UPT ;  /* 0x00003fff05057892 */ /* 0x000fe4000f8ec03f */
[----:B------:R-:W-:Y:S02]  /*0f80*/  ULOP3.LUT UR8, UR7, 0x3fff, URZ, 0xc0, !UPT ;  /* 0x00003fff07087892 */ /* 0x000fe4000f8ec03f */
[----:B------:R-:W-:-:S02]  /*0f90*/  ULOP3.LUT UR7, UR5, 0x10000, URZ, 0xfc, !UPT ;  /* 0x0001000005077892 */ /* 0x000fc4000f8efc3f */
[----:B------:R-:W-:Y:S01]  /*0fa0*/  ULOP3.LUT UR16, UR8, 0x2000000, URZ, 0xfc, !UPT ;  /* 0x0200000008107892 */ /* 0x000fe2000f8efc3f */
[----:B------:R-:W-:-:S11]  /*0fb0*/  UMOV UR5, URZ ;  /* 0x0000003f00057c82 */ /* 0x000fd60008000000 */
.L_x_18:
[----:B------:R-:W-:-:S13]  /*0fc0*/  ISETP.NE.AND P2, PT, R7, 0x3, PT ;  /* 0x000000030700780c */ /* 0x000fda0003f45270 */
[----:B--2---:R-:W-:Y:S05]  /*0fd0*/  @!P2 BRA `(.L_x_14) ;  /* 0x000000000004a947 */ /* 0x004fea0003800000 */
[----:B------:R-:W-:Y:S01]  /*0fe0*/  BPT.TRAP 0x1 ;  /* 0x000000040000795c */ /* 0x000fe20000300000 */
.L_x_14:
[----:B------:R-:W-:Y:S01]  /*0ff0*/  SHF.L.U32 R3, R6, 0x1f, RZ ;  /* 0x0000001f06037819 */ /* 0x000fe200000006ff */
[----:B------:R-:W-:-:S12]  /*1000*/  ULEA UR8, UR4, UR6, 0x3 ;  /* 0x0000000604087291 */ /* 0x000fd8000f8e183f */
.L_x_15:
[----:B--2---:R-:W-:-:S04]  /*1010*/  IMAD.U32 R4, RZ, RZ, UR8 ;  /* 0x00000008ff047e24 */ /* 0x004fc8000f8e00ff */
[----:B------:R2:W3:Y:S03]  /*1020*/  SYNCS.PHASECHK.TRANS64.TRYWAIT P1, [R4+URZ+0x38000], R3 ;  /* 0x03800003040075a7 */ /* 0x0004e6000802017f */
[----:B---3--:R-:W-:Y:S05]  /*1030*/  @!P1 NANOSLEEP.SYNCS 0x989680 ;  /* 0x009896800000995d */ /* 0x008fea0003900000 */
[----:B------:R-:W3:Y:S02]  /*1040*/  @!P1 SYNCS.PHASECHK.TRANS64 P1, [R4+URZ+0x38000], R3 ;  /* 0x03800003040095a7 */ /* 0x000ee4000802007f */
[----:B---3--:R-:W-:Y:S05]  /*1050*/  @!P1 BRA `(.L_x_15) ;  /* 0xfffffffc00ec9947 */ /* 0x008fea000383ffff */
[----:B------:R-:W-:Y:S01]  /*1060*/  ULEA UR14, UR4, UR7, 0xa ;  /* 0x00000007040e7291 */ /* 0x000fe2000f8e503f */
[----:B------:R-:W-:Y:S01]  /*1070*/  WARPGROUP.ARRIVE ;  /* 0x00000000000079c5 */ /* 0x000fe20000000000 */
[----:B------:R-:W-:Y:S01]  /*1080*/  ULEA UR15, UR4, UR16, 0xa ;  /* 0x00000010040f7291 */ /* 0x000fe2000f8e503f */
[----:B------:R-:W-:Y:S01]  /*1090*/  UMOV UR9, 0x40000040 ;  /* 0x4000004000097882 */ /* 0x000fe20000000000 */
[----:B------:R-:W-:-:S03]  /*10a0*/  UMOV UR11, 0x40000040 ;  /* 0x40000040000b7882 */ /* 0x000fc60000000000 */
[----:B------:R-:W-:Y:S02]  /*10b0*/  UMOV UR8, UR14 ;  /* 0x0000000e00087c82 */ /* 0x000fe40008000000 */
[----:B------:R-:W-:Y:S02]  /*10c0*/  UMOV UR10, UR15 ;  /* 0x0000000f000a7c82 */ /* 0x000fe40008000000 */
[----:B------:R-:W-:Y:S01]  /*10d0*/  HGMMA.64x128x16.F32.BF16 R88, gdesc[UR8].tnspB, R88, UP0 ;  /* 0x41e00000085879f0 */ /* 0x000fe2000bf01858 */
[----:B------:R-:W-:Y:S01]  /*10e0*/  UIADD3 UR8, UR14, 0x200, URZ ;  /* 0x000002000e087890 */ /* 0x000fe2000fffe03f */
[----:B------:R-:W-:-:S10]  /*10f0*/  UMOV UR9, 0x40000040 ;  /* 0x4000004000097882 */ /* 0x000fd40000000000 */
[----:B------:R-:W-:Y:S01]  /*1100*/  HGMMA.64x128x16.F32.BF16 R24, gdesc[UR8].tnspB, R24, UP0 ;  /* 0x41e00000081879f0 */ /* 0x000fe2000bf01818 */
        /* <DEDUP_REMOVED lines=23> */
[----:B------:R-:W-:Y:S03]  /*1280*/  HGMMA.64x128x16.F32.BF16 R24, gdesc[UR8].tnspB, R24, gsb0 ;  /* 0x41e00000081879f0 */ /* 0x000fe60008001818 */
[----:B------:R-:W-:Y:S02]  /*1290*/  WARPGROUP.DEPBAR.LE gsb0, 0x1 ;  /* 0x00008000000079c5 */ /* 0x000fe40000010100 */
[----:B------:R-:W-:Y:S05]  /*12a0*/  @!P2 BRA `(.L_x_16) ;  /* 0x000000000004a947 */ /* 0x000fea0003800000 */
[----:B------:R-:W-:Y:S01]  /*12b0*/  BPT.TRAP 0x1 ;  /* 0x000000040000795c */ /* 0x000fe20000300000 */
.L_x_16:
[----:B------:R-:W-:Y:S01]  /*12c0*/  ULEA UR8, UR5, UR6, 0x3 ;  /* 0x0000000605087291 */ /* 0x000fe2000f8e183f */
[----:B------:R-:W-:-:S03]  /*12d0*/  ISETP.GT.U32.AND P1, PT, R0, 0x1, PT ;  /* 0x000000010000780c */ /* 0x000fc60003f24070 */
[----:B------:R-:W-:-:S04]  /*12e0*/  UIADD3 UR8, UR8, 0x38038, URZ ;  /* 0x0003803808087890 */ /* 0x000fc8000fffe03f */
[----:B------:R-:W-:-:S09]  /*12f0*/  UPRMT UR8, URZ, 0x654, UR8 ;  /* 0x000006543f087896 */ /* 0x000fd20008000008 */
[----:B------:R-:W-:Y:S01]  /*1300*/  SYNCS.ARRIVE.TRANS64.RED.A1T0 RZ, [UR8], RZ ;  /* 0x000000ffffff79a7 */ /* 0x000fe20008100408 */
[----:B------:R-:W-:Y:S05]  /*1310*/  @P1 BRA `(.L_x_17) ;  /* 0x0000000000041947 */ /* 0x000fea0003800000 */
[----:B------:R-:W-:Y:S01]  /*1320*/  BPT.TRAP 0x1 ;  /* 0x000000040000795c */ /* 0x000fe20000300000 */
.L_x_17:
[----:B------:R-:W-:Y:S01]  /*1330*/  UIADD3 UR4, UR4, 0x1, URZ ;  /* 0x0000000104047890 */ /* 0x000fe2000fffe03f */
[C---:B------:R-:W-:Y:S01]  /*1340*/  ISETP.GT.AND P1, PT, R2.reuse, 0x1, PT ;  /* 0x000000010200780c */ /* 0x040fe20003f24270 */
[----:B------:R-:W-:Y:S01]  /*1350*/  UIADD3 UR5, UR5, 0x1, URZ ;  /* 0x0000000105057890 */ /* 0x000fe2000fffe03f */
[----:B------:R-:W-:Y:S01]  /*1360*/  VIADD R2, R2, 0xffffffff ;  /* 0xffffffff02027836 */ /* 0x000fe20000000000 */
[----:B------:R-:W-:Y:S02]  /*1370*/  UISETP.NE.AND UP0, UPT, UR4, 0x7, UPT ;  /* 0x000000070400788c */ /* 0x000fe4000bf05270 */
[----:B------:R-:W-:Y:S02]  /*1380*/  UISETP.NE.AND UP1, UPT, UR5, 0x7, UPT ;  /* 0x000000070500788c */ /* 0x000fe4000bf25270 */
[----:B------:R-:W-:Y:S02]  /*1390*/  USEL UR8, URZ, 0x1, UP0 ;  /* 0x000000013f087887 */ /* 0x000fe40008000000 */
[----:B------:R-:W-:-:S02]  /*13a0*/  USEL UR4, UR4, URZ, UP0 ;  /* 0x0000003f04047287 */ /* 0x000fc40008000000 */
[----:B------:R-:W-:Y:S02]  /*13b0*/  USEL UR5, UR5, URZ, UP1 ;  /* 0x0000003f05057287 */ /* 0x000fe40008800000 */
[----:B------:R-:W-:Y:S01]  /*13c0*/  UPLOP3.LUT UP0, UPT, UPT, UPT, UPT, 0x80, 0x0 ;  /* 0x000000000000789c */ /* 0x000fe20003f0f070 */
[----:B------:R-:W-:Y:S01]  /*13d0*/  LOP3.LUT R6, R6, UR8, RZ, 0x3c, !PT ;  /* 0x0000000806067c12 */ /* 0x000fe2000f8e3cff */
[----:B------:R-:W-:Y:S09]  /*13e0*/  @P1 BRA `(.L_x_18) ;  /* 0xfffffff800f41947 */ /* 0x000ff2000383ffff */
.L_x_13:
[----:B------:R-:W-:Y:S02]  /*13f0*/  WARPGROUP.DEPBAR.LE gsb0, 0x0 ;  /* 0x00008000000079c5 */ /* 0x000fe40000010000 */
[----:B------:R-:W-:Y:S05]  /*1400*/  @!P0 BRA `(.L_x_19) ;  /* 0x00000000004c8947 */ /* 0x000fea0003800000 */
[----:B------:R-:W-:-:S04]  /*1410*/  LOP3.LUT R2, R0, 0x1, RZ, 0xfc, !PT ;  /* 0x0000000100027812 */ /* 0x000fc800078efcff */
[----:B------:R-:W-:-:S13]  /*1420*/  ISETP.NE.AND P0, PT, R2, 0x3, PT ;  /* 0x000000030200780c */ /* 0x000fda0003f05270 */
[----:B------:R-:W-:Y:S05]  /*1430*/  @!P0 BRA `(.L_x_20) ;  /* 0x0000000000048947 */ /* 0x000fea0003800000 */
[----:B------:R-:W-:Y:S01]  /*1440*/  BPT.TRAP 0x1 ;  /* 0x000000040000795c */ /* 0x000fe20000300000 */
.L_x_20:
[----:B--2---:R-:W2:Y:S01]  /*1450*/  S2R R4, SR_CgaCtaId ;  /* 0x0000000000047919 */ /* 0x004ea20000008800 */
[----:B------:R-:W-:Y:S01]  /*1460*/  IMAD.WIDE.U32 R2, R5, 0x24924925, RZ ;  /* 0x2492492505027825 */ /* 0x000fe200078e00ff */
[----:B------:R-:W-:-:S03]  /*1470*/  ISETP.GT.U32.AND P0, PT, R0, 0x1, PT ;  /* 0x000000010000780c */ /* 0x000fc60003f04070 */
[----:B------:R-:W-:-:S05]  /*1480*/  IMAD.IADD R2, R5, 0x1, -R3 ;  /* 0x0000000105027824 */ /* 0x000fca00078e0a03 */
[----:B------:R-:W-:Y:S02]  /*1490*/  LEA.HI R2, R2, R3, RZ, 0x1f ;  /* 0x0000000302027211 */ /* 0x000fe400078ff8ff */
[----:B------:R-:W-:Y:S02]  /*14a0*/  MOV R3, 0x400 ;  /* 0x0000040000037802 */ /* 0x000fe40000000f00 */
[----:B------:R-:W-:-:S05]  /*14b0*/  SHF.R.U32.HI R2, RZ, 0x2, R2 ;  /* 0x00000002ff027819 */ /* 0x000fca0000011602 */
[----:B------:R-:W-:Y:S01]  /*14c0*/  IMAD R2, R2, -0x7, R5 ;  /* 0xfffffff902027824 */ /* 0x000fe200078e0205 */
[----:B--2---:R-:W-:-:S05]  /*14d0*/  LEA R3, R4, R3, 0x18 ;  /* 0x0000000304037211 */ /* 0x004fca00078ec0ff */
[----:B------:R-:W-:-:S04]  /*14e0*/  IMAD R2, R2, 0x8, R3 ;  /* 0x0000000802027824 */ /* 0x000fc800078e0203 */
[----:B------:R-:W-:-:S05]  /*14f0*/  VIADD R2, R2, 0x38038 ;  /* 0x0003803802027836 */ /* 0x000fca0000000000 */
[----:B------:R-:W-:-:S04]  /*1500*/  PRMT R2, RZ, 0x654, R2 ;  /* 0x00000654ff027816 */ /* 0x000fc80000000002 */
[----:B------:R3:W-:Y:S01]  /*1510*/  SYNCS.ARRIVE.TRANS64.RED.A1T0 RZ, [R2+URZ], RZ ;  /* 0x000000ff02ff79a7 */ /* 0x0007e2000810043f */
[----:B------:R-:W-:Y:S05]  /*1520*/  @P0 BRA `(.L_x_19) ;  /* 0x0000000000040947 */ /* 0x000fea0003800000 */
[----:B------:R-:W-:Y:S01]  /*1530*/  BPT.TRAP 0x1 ;  /* 0x000000040000795c */ /* 0x000fe20000300000 */
.L_x_19:
[----:B--2---:R-:W2:Y:S01]  /*1540*/  S2R R3, SR_TID.X ;  /* 0x0000000000037919 */ /* 0x004ea20000002100 */
[----:B------:R-:W-:Y:S01]  /*1550*/  ULDC.64 UR4, c[0x0][0x280] ;  /* 0x0000a00000047ab9 */ /* 0x000fe20000000a00 */
[----:B------:R-:W4:Y:S01]  /*1560*/  S2R R6, SR_CTAID.Y ;  /* 0x0000000000067919 */ /* 0x000f220000002600 */
[----:B------:R-:W0:Y:S01]  /*1570*/  S2R R15, SR_CTAID.X ;  /* 0x00000000000f7919 */ /* 0x000e220000002500 */
[----:B--2---:R-:W-:-:S04]  /*1580*/  SHF.R.S32.HI R0, RZ, 0x1f, R3 ;  /* 0x0000001fff007819 */ /* 0x004fc80000011403 */
[----:B------:R-:W-:Y:S01]  /*1590*/  LEA.HI R0, R0, R3, RZ, 0x7 ;  /* 0x0000000300007211 */ /* 0x000fe200078f38ff */
[----:B----4-:R-:W-:-:S03]  /*15a0*/  IMAD.SHL.U32 R6, R6, 0x80, RZ ;  /* 0x0000008006067824 */ /* 0x010fc600078e00ff */
[----:B------:R-:W-:Y:S01]  /*15b0*/  LOP3.LUT R0, R0, 0xffffff80, RZ, 0xc0, !PT ;  /* 0xffffff8000007812 */ /* 0x000fe200078ec0ff */
[----:B0-----:R-:W-:Y:S01]  /*15c0*/  IMAD.SHL.U32 R4, R15, 0x80, RZ ;  /* 0x000000800f047824 */ /* 0x001fe200078e00ff */
[----:B------:R-:W-:-:S03]  /*15d0*/  ISETP.GE.AND P0, PT, R6, UR5, PT ;  /* 0x0000000506007c0c */ /* 0x000fc6000bf06270 */
[----:B------:R-:W-:Y:S01]  /*15e0*/  IMAD.IADD R0, R3, 0x1, -R0 ;  /* 0x0000000103007824 */ /* 0x000fe200078e0a00 */
[----:B------:R-:W-:-:S04]  /*15f0*/  ISETP.GE.OR P0, PT, R4, UR4, P0 ;  /* 0x0000000404007c0c */ /* 0x000fc80008706670 */
[----:B------:R-:W-:-:S04]  /*1600*/  SHF.R.S32.HI R3, RZ, 0x1f, R0 ;  /* 0x0000001fff037819 */ /* 0x000fc80000011400 */
[----:B---3--:R-:W-:-:S04]  /*1610*/  LEA.HI R2, R3, R0, RZ, 0x2 ;  /* 0x0000000003027211 */ /* 0x008fc800078f10ff */
[--C-:B------:R-:W-:Y:S02]  /*1620*/  SHF.R.S32.HI R10, RZ, 0x2, R2.reuse ;  /* 0x00000002ff0a7819 */ /* 0x100fe40000011402 */
[----:B------:R-:W-:-:S04]  /*1630*/  SHF.R.S32.HI R5, RZ, 0x1f, R2 ;  /* 0x0000001fff057819 */ /* 0x000fc80000011402 */
[----:B------:R-:W-:-:S04]  /*1640*/  LEA.HI R5, R5, R10, RZ, 0x3 ;  /* 0x0000000a05057211 */ /* 0x000fc800078f18ff */
[----:B------:R-:W-:Y:S01]  /*1650*/  LOP3.LUT R11, R5, 0xfffffff8, RZ, 0xc0, !PT ;  /* 0xfffffff8050b7812 */ /* 0x000fe200078ec0ff */
[----:B------:R-:W-:Y:S06]  /*1660*/  @P0 EXIT ;  /* 0x000000000000094d */ /* 0x000fec0003800000 */
[----:B------:R-:W0:Y:S01]  /*1670*/  LDC.64 R16, c[0x0][0x5d0] ;  /* 0x00017400ff107b82 */ /* 0x000e220000000a00 */
[----:B------:R-:W-:Y:S01]  /*1680*/  IMAD.IADD R10, R10, 0x1, -R11 ;  /* 0x000000010a0a7824 */ /* 0x000fe200078e0a0b */
[----:B------:R-:W-:Y:S02]  /*1690*/  LOP3.LUT R5, R2, 0x7ffffffc, RZ, 0xc0, !PT ;  /* 0x7ffffffc02057812 */ /* 0x000fe400078ec0ff */
[----:B------:R-:W-:Y:S02]  /*16a0*/  LEA.HI R3, R3, R0, RZ, 0x5 ;  /* 0x0000000003037211 */ /* 0x000fe400078f28ff */
[----:B------:R-:W-:Y:S01]  /*16b0*/  SHF.R.S32.HI R11, RZ, 0x1f, R10 ;  /* 0x0000001fff0b7819 */ /* 0x000fe2000001140a */
[----:B------:R-:W-:Y:S01]  /*16c0*/  IMAD.IADD R5, R0, 0x1, -R5 ;  /* 0x0000000100057824 */ /* 0x000fe200078e0a05 */
[----:B------:R-:W-:Y:S02]  /*16d0*/  SHF.R.S32.HI R13, RZ, 0x5, R3 ;  /* 0x00000005ff0d7819 */ /* 0x000fe40000011403 */
[----:B-1---5:R-:W-:Y:S01]  /*16e0*/  FSETP.NEU.AND P1, PT, R9, RZ, PT ;  /* 0x000000ff0900720b */ /* 0x022fe20003f2d000 */
[----:B------:R-:W-:-:S02]  /*16f0*/  IMAD.SHL.U32 R7, R5, 0x2, RZ ;  /* 0x0000000205077824 */ /* 0x000fc400078e00ff */
[----:B------:R-:W-:-:S03]  /*1700*/  IMAD.WIDE R2, R15, 0x80, R10 ;  /* 0x000000800f027825 */ /* 0x000fc600078e020a */
[----:B------:R-:W-:Y:S01]  /*1710*/  SHF.R.S32.HI R11, RZ, 0x1f, R7 ;  /* 0x0000001fff0b7819 */ /* 0x000fe20000011407 */
[C---:B------:R-:W-:Y:S01]  /*1720*/  IMAD R5, R13.reuse, -0x10, -R4 ;  /* 0xfffffff00d057824 */ /* 0x040fe200078e0a04 */
[C---:B------:R-:W-:Y:S01]  /*1730*/  IADD3 R4, P0, R6.reuse, R7, RZ ;  /* 0x0000000706047210 */ /* 0x040fe20007f1e0ff */
[----:B------:R-:W-:Y:S01]  /*1740*/  IMAD.WIDE R2, R13, 0x10, R2 ;  /* 0x000000100d027825 */ /* 0x000fe200078e0202 */
[----:B------:R-:W-:Y:S02]  /*1750*/  IADD3 R0, -R7, UR5, -R6 ;  /* 0x0000000507007c10 */ /* 0x000fe4000fffe906 */
[----:B------:R-:W-:Y:S02]  /*1760*/  IADD3 R10, R5, UR4, -R10 ;  /* 0x00000004050a7c10 */ /* 0x000fe4000fffe80a */
[----:B------:R-:W-:Y:S01]  /*1770*/  LEA.HI.X.SX32 R5, R6, R11, 0x1, P0 ;  /* 0x0000000b06057211 */ /* 0x000fe200000f0eff */
[-C--:B0-----:R-:W-:Y:S01]  /*1780*/  IMAD R6, R3, R16.reuse, RZ ;  /* 0x0000001003067224 */ /* 0x081fe200078e02ff */
[----:B------:R-:W-:Y:S01]  /*1790*/  ISETP.GT.AND P2, PT, R10, RZ, PT ;  /* 0x000000ff0a00720c */ /* 0x000fe20003f44270 */
[C---:B------:R-:W-:Y:S01]  /*17a0*/  IMAD.SHL.U32 R21, R16.reuse, 0x8, RZ ;  /* 0x0000000810157824 */ /* 0x040fe200078e00ff */
[----:B------:R-:W-:Y:S01]  /*17b0*/  SHF.L.U64.HI R20, R16, 0x3, R17 ;  /* 0x0000000310147819 */ /* 0x000fe20000010211 */
[----:B------:R-:W-:Y:S01]  /*17c0*/  IMAD.WIDE.U32 R14, R2, R16, R4 ;  /* 0x00000010020e7225 */ /* 0x000fe200078e0004 */
[----:B------:R-:W-:-:S02]  /*17d0*/  SHF.L.U64.HI R11, R16, 0x6, R17 ;  /* 0x00000006100b7819 */ /* 0x000fc40000010211 */
[----:B------:R-:W-:Y:S01]  /*17e0*/  ISETP.GT.AND P0, PT, R0, RZ, P2 ;  /* 0x000000ff0000720c */ /* 0x000fe20001704270 */
[----:B------:R-:W-:Y:S02]  /*17f0*/  IMAD R19, R2, R17, R6 ;  /* 0x0000001102137224 */ /* 0x000fe400078e0206 */
[----:B------:R-:W-:Y:S02]  /*1800*/  IMAD.SHL.U32 R16, R16, 0x40, RZ ;  /* 0x0000004010107824 */ /* 0x000fe400078e00ff */
[----:B------:R-:W-:Y:S01]  /*1810*/  IMAD.IADD R19, R15, 0x1, R19 ;  /* 0x000000010f137824 */ /* 0x000fe200078e0213 */
[----:B------:R-:W-:Y:S07]  /*1820*/  @!P1 BRA `(.L_x_21) ;  /* 0x0000005000dc9947 */ /* 0x000fee0003800000 */
[----:B------:R-:W-:Y:S01]  /*1830*/  ULDC.64 UR6, c[0x0][0x5b0] ;  /* 0x00016c0000067ab9 */ /* 0x000fe20000000a00 */
[----:B------:R-:W-:Y:S01]  /*1840*/  ULDC.64 UR8, c[0x0][0x5a8] ;  /* 0x00016a0000087ab9 */ /* 0x000fe20000000a00 */
[----:B------:R-:W-:Y:S01]  /*1850*/  IMAD R17, R3, UR6, RZ ;  /* 0x0000000603117c24 */ /* 0x000fe2000f8e02ff */
[----:B------:R-:W-:Y:S01]  /*1860*/  ULDC.64 UR4, c[0x0][0x5c8] ;  /* 0x0001720000047ab9 */ /* 0x000fe20000000a00 */
[----:B------:R-:W-:-:S04]  /*1870*/  IMAD.WIDE.U32 R6, R2, UR6, R4 ;  /* 0x0000000602067c25 */ /* 0x000fc8000f8e0004 */
[----:B------:R-:W-:Y:S01]  /*1880*/  IMAD R17, R2, UR7, R17 ;  /* 0x0000000702117c24 */ /* 0x000fe2000f8e0211 */
[----:B------:R-:W-:-:S03]  /*1890*/  LEA R12, P1, R6, UR8, 0x1 ;  /* 0x00000008060c7c11 */ /* 0x000fc6000f8208ff */
[----:B------:R-:W-:-:S05]  /*18a0*/  IMAD.IADD R7, R7, 0x1, R17 ;  /* 0x0000000107077824 */ /* 0x000fca00078e0211 */
[----:B------:R-:W-:-:S05]  /*18b0*/  LEA.HI.X R13, R6, UR9, R7, 0x1, P1 ;  /* 0x00000009060d7c11 */ /* 0x000fca00088f0c07 */
[----:B------:R-:W2:Y:S01]  /*18c0*/  @P0 LDG.E.LTC128B.U16 R15, desc[UR12][R12.64] ;  /* 0x0000000c0c0f0981 */ /* 0x000ea2000c1e1520 */
[----:B------:R-:W-:Y:S01]  /*18d0*/  ISETP.GT.AND P1, PT, R0, 0x1, P2 ;  /* 0x000000010000780c */ /* 0x000fe20001724270 */
[----:B------:R-:W-:Y:S01]  /*18e0*/  BSSY B0, `(.L_x_22) ;  /* 0x000000b000007945 */ /* 0x000fe20003800000 */
[----:B--2---:R-:W-:-:S04]  /*18f0*/  IMAD.U32 R6, R15, 0x10000, RZ ;  /* 0x000100000f067824 */ /* 0x004fc800078e00ff */
[----:B------:R-:W-:Y:S01]  /*1900*/  FMUL R7, R6, R9 ;  /* 0x0000000906077220 */ /* 0x000fe20000400000 */
[----:B------:R-:W-:-:S03]  /*1910*/  LEA R6, P3, R14, UR4, 0x1 ;  /* 0x000000040e067c11 */ /* 0x000fc6000f8608ff */
[----:B------:R-:W-:Y:S01]  /*1920*/  FFMA R7, R88, R8, R7 ;  /* 0x0000000858077223 */ /* 0x000fe20000000007 */
[----:B------:R-:W-:-:S04]  /*1930*/  PRMT R88, R15, 0x7610, R88 ;  /* 0x000076100f587816 */ /* 0x000fc80000000058 */
[----:B------:R-:W-:Y:S02]  /*1940*/  F2FP.BF16.F32.PACK_AB R18, RZ, R7 ;  /* 0x00000007ff12723e */ /* 0x000fe400000010ff */
[----:B------:R-:W-:-:S05]  /*1950*/  LEA.HI.X R7, R14, UR5, R19, 0x1, P3 ;  /* 0x000000050e077c11 */ /* 0x000fca00098f0c13 */
[----:B------:R0:W-:Y:S01]  /*1960*/  @P0 STG.E.U16 desc[UR12][R6.64], R18 ;  /* 0x0000001206000986 */ /* 0x0001e2000c10150c */
[----:B------:R-:W-:Y:S05]  /*1970*/  @!P1 BRA `(.L_x_23) ;  /* 0x0000000000049947 */ /* 0x000fea0003800000 */
[----:B------:R1:W5:Y:S02]  /*1980*/  LDG.E.LTC128B.U16 R88, desc[UR12][R12.64+0x2] ;  /* 0x0000020c0c587981 */ /* 0x000364000c1e1520 */
.L_x_23:
[----:B------:R-:W-:Y:S05]  /*1990*/  BSYNC B0 ;  /* 0x0000000000007941 */ /* 0x000fea0003800000 */
.L_x_22:
[----:B------:R-:W-:Y:S01]  /*19a0*/  USHF.L.U32 UR4, UR6, 0x3, URZ ;  /* 0x0000000306047899 */ /* 0x000fe2000800063f */
[----:B0----5:R-:W-:Y:S01]  /*19b0*/  IMAD.U32 R18, R88, 0x10000, RZ ;  /* 0x0001000058127824 */ /* 0x021fe200078e00ff */
[----:B------:R-:W-:Y:S01]  /*19c0*/  USHF.L.U64.HI UR5, UR6, 0x3, UR7 ;  /* 0x0000000306057899 */ /* 0x000fe20008010207 */
[----:B------:R-:W-:Y:S02]  /*19d0*/  ISETP.GT.AND P0, PT, R10, 0x8, PT ;  /* 0x000000080a00780c */ /* 0x000fe40003f04270 */
[----:B------:R-:W-:Y:S01]  /*19e0*/  FMUL R22, R18, R9 ;  /* 0x0000000912167220 */ /* 0x000fe20000400000 */
[----:B------:R-:W-:Y:S01]  /*19f0*/  IMAD.U32 R14, RZ, RZ, UR4 ;  /* 0x00000004ff0e7e24 */ /* 0x000fe2000f8e00ff */
[----:B------:R-:W-:Y:S01]  /*1a00*/  ISETP.GT.AND P3, PT, R0, RZ, P0 ;  /* 0x000000ff0000720c */ /* 0x000fe20000764270 */
[----:B------:R-:W-:Y:S02]  /*1a10*/  IMAD.U32 R15, RZ, RZ, UR5 ;  /* 0x00000005ff0f7e24 */ /* 0x000fe4000f8e00ff */
[----:B------:R-:W-:Y:S01]  /*1a20*/  FFMA R22, R89, R8, R22 ;  /* 0x0000000859167223 */ /* 0x000fe20000000016 */
[----:B------:R-:W-:-:S04]  /*1a30*/  IMAD.WIDE.U32 R18, R2, UR6, R14 ;  /* 0x0000000602127c25 */ /* 0x000fc8000f8e000e */
[----:B------:R-:W-:Y:S02]  /*1a40*/  F2FP.BF16.F32.PACK_AB R89, RZ, R22 ;  /* 0x00000016ff59723e */ /* 0x000fe400000010ff */
[----:B------:R-:W-:-:S03]  /*1a50*/  IADD3 R23, P4, R4, R18, RZ ;  /* 0x0000001204177210 */ /* 0x000fc60007f9e0ff */
[----:B------:R0:W-:Y:S01]  /*1a60*/  @P1 STG.E.U16 desc[UR12][R6.64+0x2], R89 ;  /* 0x0000025906001986 */ /* 0x0001e2000c10150c */
[----:B------:R-:W-:Y:S02]  /*1a70*/  IADD3.X R22, R5, R17, R19, P4, !PT ;  /* 0x0000001105167210 */ /* 0x000fe400027fe413 */
[----:B------:R-:W-:-:S04]  /*1a80*/  LEA R18, P4, R23, UR8, 0x1 ;  /* 0x0000000817127c11 */ /* 0x000fc8000f8808ff */
[----:B------:R-:W-:-:S05]  /*1a90*/  LEA.HI.X R19, R23, UR9, R22, 0x1, P4 ;  /* 0x0000000917137c11 */ /* 0x000fca000a0f0c16 */
[----:B------:R-:W2:Y:S01]  /*1aa0*/  @P3 LDG.E.LTC128B.U16 R88, desc[UR12][R18.64] ;  /* 0x0000000c12583981 */ /* 0x000ea2000c1e1520 */
[C---:B------:R-:W-:Y:S01]  /*1ab0*/  IMAD.SHL.U32 R17, R21.reuse, 0x2, RZ ;  /* 0x0000000215117824 */ /* 0x040fe200078e00ff */
[----:B------:R-:W-:Y:S01]  /*1ac0*/  SHF.L.U64.HI R21, R21, 0x1, R20 ;  /* 0x0000000115157819 */ /* 0x000fe20000010214 */
[----:B------:R-:W-:Y:S01]  /*1ad0*/  BSSY B0, `(.L_x_24) ;  /* 0x000000b000007945 */ /* 0x000fe20003800000 */
[----:B------:R-:W-:Y:S01]  /*1ae0*/  ISETP.GT.AND P1, PT, R0, 0x1, P0 ;  /* 0x000000010000780c */ /* 0x000fe20000724270 */
[----:B--2---:R-:W-:-:S04]  /*1af0*/  IMAD.U32 R22, R88, 0x10000, RZ ;  /* 0x0001000058167824 */ /* 0x004fc800078e00ff */
[----:B------:R-:W-:Y:S01]  /*1b00*/  FMUL R23, R22, R9 ;  /* 0x0000000916177220 */ /* 0x000fe20000400000 */
[----:B------:R-:W-:-:S03]  /*1b10*/  IADD3 R22, P4, R17, R6, RZ ;  /* 0x0000000611167210 */ /* 0x000fc60007f9e0ff */
[----:B------:R-:W-:-:S05]  /*1b20*/  FFMA R23, R90, R8, R23 ;  /* 0x000000085a177223 */ /* 0x000fca0000000017 */
[----:B------:R-:W-:Y:S01]  /*1b30*/  F2FP.BF16.F32.PACK_AB R20, RZ, R23 ;  /* 0x00000017ff14723e */ /* 0x000fe200000010ff */
[----:B------:R-:W-:-:S05]  /*1b40*/  IMAD.X R23, R21, 0x1, R7, P4 ;  /* 0x0000000115177824 */ /* 0x000fca00020e0607 */
[----:B------:R0:W-:Y:S01]  /*1b50*/  @P3 STG.E.U16 desc[UR12][R22.64], R20 ;  /* 0x0000001416003986 */ /* 0x0001e2000c10150c */
[----:B------:R-:W-:Y:S05]  /*1b60*/  @!P1 BRA `(.L_x_25) ;  /* 0x0000000000049947 */ /* 0x000fea0003800000 */
[----:B------:R2:W5:Y:S02]  /*1b70*/  LDG.E.LTC128B.U16 R88, desc[UR12][R18.64+0x2] ;  /* 0x0000020c12587981 */ /* 0x000564000c1e1520 */
.L_x_25:
[----:B------:R-:W-:Y:S05]  /*1b80*/  BSYNC B0 ;  /* 0x0000000000007941 */ /* 0x000fea0003800000 */
.L_x_24:
[----:B0----5:R-:W-:Y:S01]  /*1b90*/  IMAD.U32 R20, R88, 0x10000, RZ ;  /* 0x0001000058147824 */ /* 0x021fe200078e00ff */
[----:B------:R-:W-:Y:S01]  /*1ba0*/  ISETP.GT.AND P3, PT, R0, 0x8, P2 ;  /* 0x000000080000780c */ /* 0x000fe20001764270 */
[----:B------:R-:W-:Y:S02]  /*1bb0*/  BSSY B0, `(.L_x_26) ;  /* 0x0000007000007945 */ /* 0x000fe40003800000 */
[----:B------:R-:W-:-:S04]  /*1bc0*/  FMUL R20, R20, R9 ;  /* 0x0000000914147220 */ /* 0x000fc80000400000 */
[----:B------:R-:W-:-:S05]  /*1bd0*/  FFMA R20, R91, R8, R20 ;  /* 0x000000085b147223 */ /* 0x000fca0000000014 */
[----:B------:R-:W-:-:S05]  /*1be0*/  F2FP.BF16.F32.PACK_AB R20, RZ, R20 ;  /* 0x00000014ff14723e */ /* 0x000fca00000010ff */
[----:B------:R0:W-:Y:S01]  /*1bf0*/  @P1 STG.E.U16 desc[UR12][R22.64+0x2], R20 ;  /* 0x0000021416001986 */ /* 0x0001e2000c10150c */
[----:B------:R-:W-:Y:S05]  /*1c00*/  @!P3 BRA `(.L_x_27) ;  /* 0x000000000004b947 */ /* 0x000fea0003800000 */
[----:B------:R3:W5:Y:S02]  /*1c10*/  LDG.E.LTC128B.U16 R88, desc[UR12][R12.64+0x10] ;  /* 0x0000100c0c587981 */ /* 0x000764000c1e1520 */
.L_x_27:
[----:B------:R-:W-:Y:S05]  /*1c20*/  BSYNC B0 ;  /* 0x0000000000007941 */ /* 0x000fea0003800000 */
.L_x_26:
        /* <DEDUP_REMOVED lines=9> */
.L_x_29:
[----:B------:R-:W-:Y:S05]  /*1cc0*/  BSYNC B0 ;  /* 0x0000000000007941 */ /* 0x000fea0003800000 */
.L_x_28:
[----:B-----5:R-:W-:Y:S01]  /*1cd0*/  IMAD.U32 R20, R88, 0x10000, RZ ;  /* 0x0001000058147824 */ /* 0x020fe200078e00ff */
        /* <DEDUP_REMOVED lines=8> */
.L_x_31:
[----:B------:R-:W-:Y:S05]  /*1d60*/  BSYNC B0 ;  /* 0x0000000000007941 */ /* 0x000fea0003800000 */
.L_x_30:
        /* <DEDUP_REMOVED lines=9> */
.L_x_33:
[----:B------:R-:W-:Y:S05]  /*1e00*/  BSYNC B0 ;  /* 0x0000000000007941 */ /* 0x000fea0003800000 */
.L_x_32:
        /* <DEDUP_REMOVED lines=9> */
.L_x_35:
[----:B------:R-:W-:Y:S05]  /*1ea0*/  BSYNC B0 ;  /* 0x0000000000007941 */ /* 0x000fea0003800000 */
.L_x_34:
        /* <DEDUP_REMOVED lines=9> */
.L_x_37:
[----:B------:R-:W-:Y:S05]  /*1f40*/  BSYNC B0 ;  /* 0x0000000000007941 */ /* 0x000fea0003800000 */
.L_x_36:
        /* <DEDUP_REMOVED lines=9> */
.L_x_39:
[----:B------:R-:W-:Y:S05]  /*1fe0*/  BSYNC B0 ;  /* 0x0000000000007941 */ /* 0x000fea0003800000 */
.L_x_38:
        /* <DEDUP_REMOVED lines=9> */
.L_x_41:
[----:B------:R-:W-:Y:S05]  /*2080*/  BSYNC B0 ;  /* 0x0000000000007941 */ /* 0x000fea0003800000 */
.L_x_40:
        /* <DEDUP_REMOVED lines=9> */
.L_x_43:
[----:B------:R-:W-:Y:S05]  /*2120*/  BSYNC B0 ;  /* 0x0000000000007941 */ /* 0x000fea0003800000 */
.L_x_42:
        /* <DEDUP_REMOVED lines=9> */
.L_x_45:
[----:B------:R-:W-:Y:S05]  /*21c0*/  BSYNC B0 ;  /* 0x0000000000007941 */ /* 0x000fea0003800000 */
.L_x_44:
        /* <DEDUP_REMOVED lines=9> */
.L_x_47:
[----:B------:R-:W-:Y:S05]  /*2260*/  BSYNC B0 ;  /* 0x0000000000007941 */ /* 0x000fea0003800000 */
.L_x_46:
        /* <DEDUP_REMOVED lines=9> */
.L_x_49:
[----:B------:R-:W-:Y:S05]  /*2300*/  BSYNC B0 ;  /* 0x0000000000007941 */ /* 0x000fea0003800000 */
.L_x_48:
        /* <DEDUP_REMOVED lines=9> */
.L_x_51:
[----:B------:R-:W-:Y:S05]  /*23a0*/  BSYNC B0 ;  /* 0x0000000000007941 */ /* 0x000fea0003800000 */
.L_x_50:
        /* <DEDUP_REMOVED lines=9> */
.L_x_53:
[----:B------:R-:W-:Y:S05]  /*2440*/  BSYNC B0 ;  /* 0x0000000000007941 */ /* 0x000fea0003800000 */
.L_x_52:
        /* <DEDUP_REMOVED lines=9> */
.L_x_55:
[----:B------:R-:W-:Y:S05]  /*24e0*/  BSYNC B0 ;  /* 0x0000000000007941 */ /* 0x000fea0003800000 */
.L_x_54:
        /* <DEDUP_REMOVED lines=9> */
.L_x_57:
[----:B------:R-:W-:Y:S05]  /*2580*/  BSYNC B0 ;  /* 0x0000000000007941 */ /* 0x000fea0003800000 */
.L_x_56:
        /* <DEDUP_REMOVED lines=9> */
.L_x_59:
[----:B------:R-:W-:Y:S05]  /*2620*/  BSYNC B0 ;  /* 0x0000000000007941 */ /* 0x000fea0003800000 */
.L_x_58:
        /* <DEDUP_REMOVED lines=9> */
.L_x_61:
[----:B------:R-:W-:Y:S05]  /*26c0*/  BSYNC B0 ;  /* 0x0000000000007941 */ /* 0x000fea0003800000 */
.L_x_60:
        /* <DEDUP_REMOVED lines=9> */
.L_x_63:
[----:B------:R-:W-:Y:S05]  /*2760*/  BSYNC B0 ;  /* 0x0000000000007941 */ /* 0x000fea0003800000 */
.L_x_62:
        /* <DEDUP_REMOVED lines=9> */
.L_x_65:
[----:B------:R-:W-:Y:S05]  /*2800*/  BSYNC B0 ;  /* 0x0000000000007941 */ /* 0x000fea0003800000 */
.L_x_64:
        /* <DEDUP_REMOVED lines=9> */
.L_x_67:
[----:B------:R-:W-:Y:S05]  /*28a0*/  BSYNC B0 ;  /* 0x0000000000007941 */ /* 0x000fea0003800000 */
.L_x_66:
        /* <DEDUP_REMOVED lines=9> */
.L_x_69:
[----:B------:R-:W-:Y:S05]  /*2940*/  BSYNC B0 ;  /* 0x0000000000007941 */ /* 0x000fea0003800000 */
.L_x_68:
        /* <DEDUP_REMOVED lines=9> */
.L_x_71:
[----:B------:R-:W-:Y:S05]  /*29e0*/  BSYNC B0 ;  /* 0x0000000000007941 */ /* 0x000fea0003800000 */
.L_x_70:
        /* <DEDUP_REMOVED lines=9> */
.L_x_73:
[----:B------:R-:W-:Y:S05]  /*2a80*/  BSYNC B0 ;  /* 0x0000000000007941 */ /* 0x000fea0003800000 */
.L_x_72:
        /* <DEDUP_REMOVED lines=9> */
.L_x_75:
[----:B------:R-:W-:Y:S05]  /*2b20*/  BSYNC B0 ;  /* 0x0000000000007941 */ /* 0x000fea0003800000 */
.L_x_74:
        /* <DEDUP_REMOVED lines=9> */
.L_x_77:
[----:B------:R-:W-:Y:S05]  /*2bc0*/  BSYNC B0 ;  /* 0x0000000000007941 */ /* 0x000fea0003800000 */
.L_x_76:
        /* <DEDUP_REMOVED lines=9> */
.L_x_79:
[----:B------:R-:W-:Y:S05]  /*2c60*/  BSYNC B0 ;  /* 0x0000000000007941 */ /* 0x000fea0003800000 */
.L_x_78:
        /* <DEDUP_REMOVED lines=9> */
.L_x_81:
[----:B------:R-:W-:Y:S05]  /*2d00*/  BSYNC B0 ;  /* 0x0000000000007941 */ /* 0x000fea0003800000 */
.L_x_80:
        /* <DEDUP_REMOVED lines=9> */
.L_x_83:
[----:B------:R-:W-:Y:S05]  /*2da0*/  BSYNC B0 ;  /* 0x0000000000007941 */ /* 0x000fea0003800000 */
.L_x_82:
        /* <DEDUP_REMOVED lines=9> */
.L_x_85:
[----:B------:R-:W-:Y:S05]  /*2e40*/  BSYNC B0 ;  /* 0x0000000000007941 */ /* 0x000fea0003800000 */
.L_x_84:
        /* <DEDUP_REMOVED lines=9> */
.L_x_87:
[----:B------:R-:W-:Y:S05]  /*2ee0*/  BSYNC B0 ;  /* 0x0000000000007941 */ /* 0x000fea0003800000 */
.L_x_86:
        /* <DEDUP_REMOVED lines=9> */
.L_x_89:
[----:B------:R-:W-:Y:S05]  /*2f80*/  BSYNC B0 ;  /* 0x0000000000007941 */ /* 0x000fea0003800000 */
.L_x_88:
        /* <DEDUP_REMOVED lines=9> */
.L_x_91:
[----:B------:R-:W-:Y:S05]  /*3020*/  BSYNC B0 ;  /* 0x0000000000007941 */ /* 0x000fea0003800000 */
.L_x_90:
        /* <DEDUP_REMOVED lines=9> */
.L_x_93:
[----:B------:R-:W-:Y:S05]  /*30c0*/  BSYNC B0 ;  /* 0x0000000000007941 */ /* 0x000fea0003800000 */
.L_x_92:
        /* <DEDUP_REMOVED lines=9> */
.L_x_95:
[----:B------:R-:W-:Y:S05]  /*3160*/  BSYNC B0 ;  /* 0x0000000000007941 */ /* 0x000fea0003800000 */
.L_x_94:
        /* <DEDUP_REMOVED lines=9> */
.L_x_97:
[----:B------:R-:W-:Y:S05]  /*3200*/  BSYNC B0 ;  /* 0x0000000000007941 */ /* 0x000fea0003800000 */
.L_x_96:
        /* <DEDUP_REMOVED lines=9> */
.L_x_99:
[----:B------:R-:W-:Y:S05]  /*32a0*/  BSYNC B0 ;  /* 0x0000000000007941 */ /* 0x000fea0003800000 */
.L_x_98:
        /* <DEDUP_REMOVED lines=9> */
.L_x_101:
[----:B------:R-:W-:Y:S05]  /*3340*/  BSYNC B0 ;  /* 0x0000000000007941 */ /* 0x000fea0003800000 */
.L_x_100:
        /* <DEDUP_REMOVED lines=9> */
.L_x_103:
[----:B------:R-:W-:Y:S05]  /*33e0*/  BSYNC B0 ;  /* 0x0000000000007941 */ /* 0x000fea0003800000 */
.L_x_102:
        /* <DEDUP_REMOVED lines=9> */
.L_x_105:
[----:B------:R-:W-:Y:S05]  /*3480*/  BSYNC B0 ;  /* 0x0000000000007941 */ /* 0x000fea0003800000 */
.L_x_104:
        /* <DEDUP_REMOVED lines=9> */
.L_x_107:
[----:B------:R-:W-:Y:S05]  /*3520*/  BSYNC B0 ;  /* 0x0000000000007941 */ /* 0x000fea0003800000 */
.L_x_106:
        /* <DEDUP_REMOVED lines=9> */
.L_x_109:
[----:B------:R-:W-:Y:S05]  /*35c0*/  BSYNC B0 ;  /* 0x0000000000007941 */ /* 0x000fea0003800000 */
.L_x_108:
        /* <DEDUP_REMOVED lines=9> */
.L_x_111:
[----:B------:R-:W-:Y:S05]  /*3660*/  BSYNC B0 ;  /* 0x0000000000007941 */ /* 0x000fea0003800000 */
.L_x_110:
        /* <DEDUP_REMOVED lines=9> */
.L_x_113:
[----:B------:R-:W-:Y:S05]  /*3700*/  BSYNC B0 ;  /* 0x0000000000007941 */ /* 0x000fea0003800000 */
.L_x_112:
        /* <DEDUP_REMOVED lines=9> */
.L_x_115:
[----:B------:R-:W-:Y:S05]  /*37a0*/  BSYNC B0 ;  /* 0x0000000000007941 */ /* 0x000fea0003800000 */
.L_x_114:
        /* <DEDUP_REMOVED lines=9> */
.L_x_117:
[----:B------:R-:W-:Y:S05]  /*3840*/  BSYNC B0 ;  /* 0x0000000000007941 */ /* 0x000fea0003800000 */
.L_x_116:
        /* <DEDUP_REMOVED lines=9> */
.L_x_119:
[----:B------:R-:W-:Y:S05]  /*38e0*/  BSYNC B0 ;  /* 0x0000000000007941 */ /* 0x000fea0003800000 */
.L_x_118:
        /* <DEDUP_REMOVED lines=9> */
.L_x_121:
[----:B------:R-:W-:Y:S05]  /*3980*/  BSYNC B0 ;  /* 0x0000000000007941 */ /* 0x000fea0003800000 */
.L_x_120:
        /* <DEDUP_REMOVED lines=9> */
.L_x_123:
[----:B------:R-:W-:Y:S05]  /*3a20*/  BSYNC B0 ;  /* 0x0000000000007941 */ /* 0x000fea0003800000 */
.L_x_122:
        /* <DEDUP_REMOVED lines=9> */
.L_x_125:
[----:B------:R-:W-:Y:S05]  /*3ac0*/  BSYNC B0 ;  /* 0x0000000000007941 */ /* 0x000fea0003800000 */
.L_x_124:
        /* <DEDUP_REMOVED lines=9> */
.L_x_127:
[----:B------:R-:W-:Y:S05]  /*3b60*/  BSYNC B0 ;  /* 0x0000000000007941 */ /* 0x000fea0003800000 */
.L_x_126:
        /* <DEDUP_REMOVED lines=9> */
.L_x_129:
[----:B------:R-:W-:Y:S05]  /*3c00*/  BSYNC B0 ;  /* 0x0000000000007941 */ /* 0x000fea0003800000 */
.L_x_128:
        /* <DEDUP_REMOVED lines=9> */
.L_x_131:
[----:B------:R-:W-:Y:S05]  /*3ca0*/  BSYNC B0 ;  /* 0x0000000000007941 */ /* 0x000fea0003800000 */
.L_x_130:
        /* <DEDUP_REMOVED lines=9> */
.L_x_133:
[----:B------:R-:W-:Y:S05]  /*3d40*/  BSYNC B0 ;  /* 0x0000000000007941 */ /* 0x000fea0003800000 */
.L_x_132:
        /* <DEDUP_REMOVED lines=9> */
.L_x_135:
[----:B------:R-:W-:Y:S05]  /*3de0*/  BSYNC B0 ;  /* 0x0000000000007941 */ /* 0x000fea0003800000 */
.L_x_134:
        /* <DEDUP_REMOVED lines=9> */
.L_x_137:
[----:B------:R-:W-:Y:S05]  /*3e80*/  BSYNC B0 ;  /* 0x0000000000007941 */ /* 0x000fea0003800000 */
.L_x_136:
        /* <DEDUP_REMOVED lines=9> */
.L_x_139:
[----:B------:R-:W-:Y:S05]  /*3f20*/  BSYNC B0 ;  /* 0x0000000000007941 */ /* 0x000fea0003800000 */
.L_x_138:
        /* <DEDUP_REMOVED lines=9> */
.L_x_141:
[----:B------:R-:W-:Y:S05]  /*3fc0*/  BSYNC B0 ;  /* 0x0000000000007941 */ /* 0x000fea0003800000 */
.L_x_140:
[----:B01-345:R-:W-:Y:S01]  /*3fd0*/  IMAD.U32 R12, R88, 0x10000, RZ ;  /* 0x00010000580c7824 */ /* 0x03bfe200078e00ff */
        /* <DEDUP_REMOVED lines=8> */
.L_x_143:
[----:B------:R-:W-:Y:S05]  /*4060*/  BSYNC B0 ;  /* 0x0000000000007941 */ /* 0x000fea0003800000 */
.L_x_142:
[----:B0----5:R-:W-:Y:S01]  /*4070*/  IMAD.U32 R12, R88, 0x10000, RZ ;  /* 0x00010000580c7824 */ /* 0x021fe200078e00ff */
[----:B------:R-:W-:Y:S01]  /*4080*/  ISETP.GT.AND P1, PT, R0, 0x79, P0 ;  /* 0x000000790000780c */ /* 0x000fe20000724270 */
[----:B------:R-:W-:Y:S01]  /*4090*/  BSSY B0, `(.L_x_144) ;  /* 0x000000b000007945 */ /* 0x000fe20003800000 */
[----:B------:R-:W-:Y:S01]  /*40a0*/  IADD3 R91, P0, R2, 0x40, RZ ;  /* 0x00000040025b7810 */ /* 0x000fe20007f1e0ff */
[----:B------:R-:W-:Y:S01]  /*40b0*/  FMUL R13, R12, R9 ;  /* 0x000000090c0d7220 */ /* 0x000fe20000400000 */
[----:B------:R-:W-:-:S03]  /*40c0*/  @P3 IMAD.MOV.U32 R12, RZ, RZ, R22 ;  /* 0x000000ffff0c3224 */ /* 0x000fc600078e0016 */
[----:B------:R-:W-:-:S05]  /*40d0*/  FFMA R13, R150, R8, R13 ;  /* 0x00000008960d7223 */ /* 0x000fca000000000d */
[----:B------:R-:W-:-:S04]  /*40e0*/  F2FP.BF16.F32.PACK_AB R13, RZ, R13 ;  /* 0x0000000dff0d723e */ /* 0x000fc800000010ff */
[----:B------:R-:W-:Y:S01]  /*40f0*/  PRMT R20, R13, 0x7610, R20 ;  /* 0x000076100d147816 */ /* 0x000fe20000000014 */
[----:B------:R-:W-:-:S05]  /*4100*/  @P3 IMAD.MOV.U32 R13, RZ, RZ, R23 ;  /* 0x000000ffff0d3224 */ /* 0x000fca00078e0017 */
[----:B------:R0:W-:Y:S01]  /*4110*/  @P3 STG.E.U16 desc[UR12][R12.64+0xf0], R20 ;  /* 0x0000f0140c003986 */ /* 0x0001e2000c10150c */
[----:B------:R-:W-:Y:S05]  /*4120*/  @!P1 BRA `(.L_x_145) ;  /* 0x0000000000049947 */ /* 0x000fea0003800000 */
[----:B------:R3:W5:Y:S02]  /*4130*/  LDG.E.LTC128B.U16 R88, desc[UR12][R18.64+0xf2] ;  /* 0x0000f20c12587981 */ /* 0x000764000c1e1520 */
.L_x_145:
[----:B------:R-:W-:Y:S05]  /*4140*/  BSYNC B0 ;  /* 0x0000000000007941 */ /* 0x000fea0003800000 */
.L_x_144:
[----:B-----5:R-:W-:Y:S02]  /*4150*/  IMAD.U32 R2, R88, 0x10000, RZ ;  /* 0x0001000058027824 */ /* 0x020fe400078e00ff */
[----:B------:R-:W-:Y:S01]  /*4160*/  IMAD.X R3, RZ, RZ, R3, P0 ;  /* 0x000000ffff037224 */ /* 0x000fe200000e0603 */
[----:B------:R-:W-:Y:S01]  /*4170*/  ISETP.GT.AND P0, PT, R10, 0x40, PT ;  /* 0x000000400a00780c */ /* 0x000fe20003f04270 */
[----:B------:R-:W-:Y:S01]  /*4180*/  FMUL R2, R2, R9 ;  /* 0x0000000902027220 */ /* 0x000fe20000400000 */
[----:B0-----:R-:W-:Y:S02]  /*4190*/  IMAD.WIDE.U32 R12, R91, UR6, R4 ;  /* 0x000000065b0c7c25 */ /* 0x001fe4000f8e0004 */
[----:B------:R-:W-:Y:S02]  /*41a0*/  ISETP.GT.AND P3, PT, R0, RZ, P0 ;  /* 0x000000ff0000720c */ /* 0x000fe40000764270 */
[----:B------:R-:W-:Y:S01]  /*41b0*/  FFMA R2, R151, R8, R2 ;  /* 0x0000000897027223 */ /* 0x000fe20000000002 */
[----:B-123--:R-:W-:-:S04]  /*41c0*/  IMAD R18, R3, UR6, RZ ;  /* 0x0000000603127c24 */ /* 0x00efc8000f8e02ff */
[----:B------:R-:W-:Y:S01]  /*41d0*/  IMAD R93, R91, UR7, R18 ;  /* 0x000000075b5d7c24 */ /* 0x000fe2000f8e0212 */
[----:B------:R-:W-:Y:S02]  /*41e0*/  F2FP.BF16.F32.PACK_AB R18, RZ, R2 ;  /* 0x00000002ff12723e */ /* 0x000fe400000010ff */
[C---:B------:R-:W-:Y:S01]  /*41f0*/  LEA R2, P2, R12.reuse, UR8, 0x1 ;  /* 0x000000080c027c11 */ /* 0x040fe2000f8408ff */
[----:B------:R-:W-:Y:S02]  /*4200*/  IMAD.IADD R3, R13, 0x1, R93 ;  /* 0x000000010d037824 */ /* 0x000fe400078e025d */
[----:B------:R0:W-:Y:S03]  /*4210*/  @P1 STG.E.U16 desc[UR12][R22.64+0xf2], R18 ;  /* 0x0000f21216001986 */ /* 0x0001e6000c10150c */
        /* <DEDUP_REMOVED lines=15> */
.L_x_147:
[----:B------:R-:W-:Y:S05]  /*4310*/  BSYNC B0 ;  /* 0x0000000000007941 */ /* 0x000fea0003800000 */
.L_x_146:
[----:B------:R-:W-:Y:S01]  /*4320*/  IMAD.WIDE.U32 R14, R91, UR6, R14 ;  /* 0x000000065b0e7c25 */ /* 0x000fe2000f8e000e */
[----:B------:R-:W-:Y:S01]  /*4330*/  ISETP.GT.AND P1, PT, R10, 0x48, PT ;  /* 0x000000480a00780c */ /* 0x000fe20003f24270 */
[----:B------:R-:W-:Y:S02]  /*4340*/  BSSY B0, `(.L_x_148) ;  /* 0x000000f000007945 */ /* 0x000fe40003800000 */
[----:B-----5:R-:W-:Y:S01]  /*4350*/  IMAD.U32 R16, R88, 0x10000, RZ ;  /* 0x0001000058107824 */ /* 0x020fe200078e00ff */
[----:B0-----:R-:W-:Y:S01]  /*4360*/  IADD3 R11, P3, R4, R14, RZ ;  /* 0x0000000e040b7210 */ /* 0x001fe20007f7e0ff */
[----:B------:R-:W-:Y:S02]  /*4370*/  @P2 IMAD.MOV.U32 R10, RZ, RZ, R12 ;  /* 0x000000ffff0a2224 */ /* 0x000fe400078e000c */
[----:B------:R-:W-:Y:S01]  /*4380*/  FMUL R16, R16, R9 ;  /* 0x0000000910107220 */ /* 0x000fe20000400000 */
[----:B------:R-:W-:Y:S02]  /*4390*/  IADD3.X R14, R5, R93, R15, P3, !PT ;  /* 0x0000005d050e7210 */ /* 0x000fe40001ffe40f */
[----:B------:R-:W-:Y:S01]  /*43a0*/  LEA R4, P4, R11, UR8, 0x1 ;  /* 0x000000080b047c11 */ /* 0x000fe2000f8808ff */
[----:B------:R-:W-:Y:S01]  /*43b0*/  FFMA R16, R25, R8, R16 ;  /* 0x0000000819107223 */ /* 0x000fe20000000010 */
[----:B------:R-:W-:-:S02]  /*43c0*/  ISETP.GT.AND P3, PT, R0, RZ, P1 ;  /* 0x000000ff0000720c */ /* 0x000fc40000f64270 */
[----:B------:R-:W-:Y:S01]  /*43d0*/  LEA.HI.X R5, R11, UR9, R14, 0x1, P4 ;  /* 0x000000090b057c11 */ /* 0x000fe2000a0f0c0e */
[----:B------:R-:W-:Y:S01]  /*43e0*/  @P2 IMAD.MOV.U32 R11, RZ, RZ, R13 ;  /* 0x000000ffff0b2224 */ /* 0x000fe200078e000d */
[----:B------:R-:W-:-:S05]  /*43f0*/  F2FP.BF16.F32.PACK_AB R16, RZ, R16 ;  /* 0x00000010ff10723e */ /* 0x000fca00000010ff */
[----:B------:R0:W-:Y:S04]  /*4400*/  @P2 STG.E.U16 desc[UR12][R10.64+0x2], R16 ;  /* 0x000002100a002986 */ /* 0x0001e8000c10150c */
[----:B------:R-:W-:Y:S05]  /*4410*/  @!P3 BRA `(.L_x_149) ;  /* 0x000000000004b947 */ /* 0x000fea0003800000 */
[----:B------:R2:W5:Y:S02]  /*4420*/  LDG.E.LTC128B.U16 R88, desc[UR12][R4.64] ;  /* 0x0000000c04587981 */ /* 0x000564000c1e1520 */
.L_x_149:
[----:B------:R-:W-:Y:S05]  /*4430*/  BSYNC B0 ;  /* 0x0000000000007941 */ /* 0x000fea0003800000 */
.L_x_148:
[----:B0----5:R-:W-:Y:S01]  /*4440*/  IMAD.U32 R10, R88, 0x10000, RZ ;  /* 0x00010000580a7824 */ /* 0x021fe200078e00ff */
[----:B------:R-:W-:Y:S01]  /*4450*/  IADD3 R14, P4, R12, R17, RZ ;  /* 0x000000110c0e7210 */ /* 0x000fe20007f9e0ff */
[----:B------:R-:W-:Y:S01]  /*4460*/  BSSY B0, `(.L_x_150) ;  /* 0x0000009000007945 */ /* 0x000fe20003800000 */
[----:B------:R-:W-:Y:S01]  /*4470*/  ISETP.GT.AND P2, PT, R0, 0x1, P1 ;  /* 0x000000010000780c */ /* 0x000fe20000f44270 */
[----:B------:R-:W-:Y:S02]  /*4480*/  FMUL R11, R10, R9 ;  /* 0x000000090a0b7220 */ /* 0x000fe40000400000 */
[----:B------:R-:W-:Y:S02]  /*4490*/  IMAD.X R15, R13, 0x1, R21, P4 ;  /* 0x000000010d0f7824 */ /* 0x000fe400020e0615 */
[----:B------:R-:W-:-:S05]  /*44a0*/  FFMA R11, R26, R8, R11 ;  /* 0x000000081a0b7223 */ /* 0x000fca000000000b */
[----:B------:R-:W-:-:S05]  /*44b0*/  F2FP.BF16.F32.PACK_AB R11, RZ, R11 ;  /* 0x0000000bff0b723e */ /* 0x000fca00000010ff */
[----:B------:R0:W-:Y:S01]  /*44c0*/  @P3 STG.E.U16 desc[UR12][R14.64], R11 ;  /* 0x0000000b0e003986 */ /* 0x0001e2000c10150c */
[----:B------:R-:W-:Y:S05]  /*44d0*/  @!P2 BRA `(.L_x_151) ;  /* 0x000000000004a947 */ /* 0x000fea0003800000 */
[----:B------:R3:W5:Y:S02]  /*44e0*/  LDG.E.LTC128B.U16 R88, desc[UR12][R4.64+0x2] ;  /* 0x0000020c04587981 */ /* 0x000764000c1e1520 */
.L_x_151:
[----:B------:R-:W-:Y:S05]  /*44f0*/  BSYNC B0 ;  /* 0x0000000000007941 */ /* 0x000fea0003800000 */
.L_x_150:
[----:B-----5:R-:W-:Y:S01]  /*4500*/  IMAD.U32 R10, R88, 0x10000, RZ ;  /* 0x00010000580a7824 */ /* 0x020fe200078e00ff */
[----:B------:R-:W-:Y:S01]  /*4510*/  ISETP.GT.AND P3, PT, R0, 0x8, P0 ;  /* 0x000000080000780c */ /* 0x000fe20000764270 */
[----:B0-----:R-:W-:Y:S01]  /*4520*/  @P2 IMAD.MOV.U32 R11, RZ, RZ, R15 ;  /* 0x000000ffff0b2224 */ /* 0x001fe200078e000f */
[----:B------:R-:W-:Y:S01]  /*4530*/  BSSY B0, `(.L_x_152) ;  /* 0x0000009000007945 */ /* 0x000fe20003800000 */
[----:B------:R-:W-:-:S04]  /*4540*/  FMUL R10, R10, R9 ;  /* 0x000000090a0a7220 */ /* 0x000fc80000400000 */
[----:B------:R-:W-:-:S05]  /*4550*/  FFMA R10, R27, R8, R10 ;  /* 0x000000081b0a7223 */ /* 0x000fca000000000a */
[----:B------:R-:W-:-:S04]  /*4560*/  F2FP.BF16.F32.PACK_AB R10, RZ, R10 ;  /* 0x0000000aff0a723e */ /* 0x000fc800000010ff */
[----:B------:R-:W-:Y:S01]  /*4570*/  PRMT R16, R10, 0x7610, R16 ;  /* 0x000076100a107816 */ /* 0x000fe20000000010 */
[----:B------:R-:W-:-:S05]  /*4580*/  @P2 IMAD.MOV.U32 R10, RZ, RZ, R14 ;  /* 0x000000ffff0a2224 */ /* 0x000fca00078e000e */
[----:B------:R0:W-:Y:S01]  /*4590*/  @P2 STG.E.U16 desc[UR12][R10.64+0x2], R16 ;  /* 0x000002100a002986 */ /* 0x0001e2000c10150c */
[----:B------:R-:W-:Y:S05]  /*45a0*/  @!P3 BRA `(.L_x_153) ;  /* 0x000000000004b947 */ /* 0x000fea0003800000 */
[----:B------:R4:W5:Y:S02]  /*45b0*/  LDG.E.LTC128B.U16 R88, desc[UR12][R2.64+0x10] ;  /* 0x0000100c02587981 */ /* 0x000964000c1e1520 */
.L_x_153:
[----:B------:R-:W-:Y:S05]  /*45c0*/  BSYNC B0 ;  /* 0x0000000000007941 */ /* 0x000fea0003800000 */
.L_x_152:
[----:B0----5:R-:W-:Y:S01]  /*45d0*/  IMAD.U32 R10, R88, 0x10000, RZ ;  /* 0x00010000580a7824 */ /* 0x021fe200078e00ff */
[----:B------:R-:W-:Y:S01]  /*45e0*/  ISETP.GT.AND P2, PT, R0, 0x9, P0 ;  /* 0x000000090000780c */ /* 0x000fe20000744270 */
[----:B------:R-:W-:Y:S02]  /*45f0*/  BSSY B0, `(.L_x_154) ;  /* 0x000000a000007945 */ /* 0x000fe40003800000 */
[----:B------:R-:W-:Y:S01]  /*4600*/  FMUL R11, R10, R9 ;  /* 0x000000090a0b7220 */ /* 0x000fe20000400000 */
[----:B------:R-:W-:-:S03]  /*4610*/  IMAD.MOV.U32 R10, RZ, RZ, R12 ;  /* 0x000000ffff0a7224 */ /* 0x000fc600078e000c */
[----:B------:R-:W-:-:S05]  /*4620*/  FFMA R11, R28, R8, R11 ;  /* 0x000000081c0b7223 */ /* 0x000fca000000000b */
[----:B------:R-:W-:-:S04]  /*4630*/  F2FP.BF16.F32.PACK_AB R11, RZ, R11 ;  /* 0x0000000bff0b723e */ /* 0x000fc800000010ff */
[----:B------:R-:W-:Y:S01]  /*4640*/  PRMT R16, R11, 0x7610, R16 ;  /* 0x000076100b107816 */ /* 0x000fe20000000010 */
[----:B------:R-:W-:-:S05]  /*4650*/  IMAD.MOV.U32 R11, RZ, RZ, R13 ;  /* 0x000000ffff0b7224 */ /* 0x000fca00078e000d */
[----:B------:R0:W-:Y:S01]  /*4660*/  @P3 STG.E.U16 desc[UR12][R10.64+0x10], R16 ;  /* 0x000010100a003986 */ /* 0x0001e2000c10150c */
[----:B------:R-:W-:Y:S05]  /*4670*/  @!P2 BRA `(.L_x_155) ;  /* 0x000000000004a947 */ /* 0x000fea0003800000 */
[----:B------:R0:W5:Y:S02]  /*4680*/  LDG.E.LTC128B.U16 R88, desc[UR12][R2.64+0x12] ;  /* 0x0000120c02587981 */ /* 0x000164000c1e1520 */
.L_x_155:
[----:B------:R-:W-:Y:S05]  /*4690*/  BSYNC B0 ;  /* 0x0000000000007941 */ /* 0x000fea0003800000 */
.L_x_154:
        /* <DEDUP_REMOVED lines=9> */
.L_x_157:
[----:B------:R-:W-:Y:S05]  /*4730*/  BSYNC B0 ;  /* 0x0000000000007941 */ /* 0x000fea0003800000 */
.L_x_156:
        /* <DEDUP_REMOVED lines=9> */
.L_x_159:
[----:B------:R-:W-:Y:S05]  /*47d0*/  BSYNC B0 ;  /* 0x0000000000007941 */ /* 0x000fea0003800000 */
.L_x_158:
[----:B-----5:R-:W-:Y:S01]  /*47e0*/  IMAD.U32 R12, R88, 0x10000, RZ ;  /* 0x00010000580c7824 */ /* 0x020fe200078e00ff */
[----:B------:R-:W-:Y:S01]  /*47f0*/  IADD3 R6, P4, P5, R17, R6, R19 ;  /* 0x0000000611067210 */ /* 0x000fe20007d9e013 */
[----:B------:R-:W-:Y:S01]  /*4800*/  BSSY B0, `(.L_x_160) ;  /* 0x0000009000007945 */ /* 0x000fe20003800000 */
[----:B------:R-:W-:Y:S01]  /*4810*/  ISETP.GT.AND P3, PT, R0, 0x10, P0 ;  /* 0x000000100000780c */ /* 0x000fe20000764270 */
[----:B------:R-:W-:Y:S01]  /*4820*/  FMUL R12, R12, R9 ;  /* 0x000000090c0c7220 */ /* 0x000fe20000400000 */
[----:B------:R-:W-:-:S03]  /*4830*/  IADD3.X R7, R21, R7, R89, P4, P5 ;  /* 0x0000000715077210 */ /* 0x000fc600027ea459 */
[----:B------:R-:W-:-:S05]  /*4840*/  FFMA R12, R31, R8, R12 ;  /* 0x000000081f0c7223 */ /* 0x000fca000000000c */
[----:B------:R-:W-:-:S05]  /*4850*/  F2FP.BF16.F32.PACK_AB R12, RZ, R12 ;  /* 0x0000000cff0c723e */ /* 0x000fca00000010ff */
[----:B------:R0:W-:Y:S01]  /*4860*/  @P2 STG.E.U16 desc[UR12][R6.64+0x12], R12 ;  /* 0x0000120c06002986 */ /* 0x0001e2000c10150c */
[----:B------:R-:W-:Y:S05]  /*4870*/  @!P3 BRA `(.L_x_161) ;  /* 0x000000000004b947 */ /* 0x000fea0003800000 */
[----:B------:R0:W5:Y:S02]  /*4880*/  LDG.E.LTC128B.U16 R88, desc[UR12][R2.64+0x20] ;  /* 0x0000200c02587981 */ /* 0x000164000c1e1520 */
.L_x_161:
[----:B------:R-:W-:Y:S05]  /*4890*/  BSYNC B0 ;  /* 0x0000000000007941 */ /* 0x000fea0003800000 */
.L_x_160:
        /* <DEDUP_REMOVED lines=9> */
.L_x_163:
[----:B------:R-:W-:Y:S05]  /*4930*/  BSYNC B0 ;  /* 0x0000000000007941 */ /* 0x000fea0003800000 */
.L_x_162:
        /* <DEDUP_REMOVED lines=9> */
.L_x_165:
[----:B------:R-:W-:Y:S05]  /*49d0*/  BSYNC B0 ;  /* 0x0000000000007941 */ /* 0x000fea0003800000 */
.L_x_164:
        /* <DEDUP_REMOVED lines=9> */
.L_x_167:
[----:B------:R-:W-:Y:S05]  /*4a70*/  BSYNC B0 ;  /* 0x0000000000007941 */ /* 0x000fea0003800000 */
.L_x_166:
        /* <DEDUP_REMOVED lines=9> */
.L_x_169:
[----:B------:R-:W-:Y:S05]  /*4b10*/  BSYNC B0 ;  /* 0x0000000000007941 */ /* 0x000fea0003800000 */
.L_x_168:
        /* <DEDUP_REMOVED lines=9> */
.L_x_171:
[----:B------:R-:W-:Y:S05]  /*4bb0*/  BSYNC B0 ;  /* 0x0000000000007941 */ /* 0x000fea0003800000 */
.L_x_170:
        /* <DEDUP_REMOVED lines=9> */
.L_x_173:
[----:B------:R-:W-:Y:S05]  /*4c50*/  BSYNC B0 ;  /* 0x0000000000007941 */ /* 0x000fea0003800000 */
.L_x_172:
        /* <DEDUP_REMOVED lines=9> */
.L_x_175:
[----:B------:R-:W-:Y:S05]  /*4cf0*/  BSYNC B0 ;  /* 0x0000000000007941 */ /* 0x000fea0003800000 */
.L_x_174:
        /* <DEDUP_REMOVED lines=9> */
.L_x_177:
[----:B------:R-:W-:Y:S05]  /*4d90*/  BSYNC B0 ;  /* 0x0000000000007941 */ /* 0x000fea0003800000 */
.L_x_176:
        /* <DEDUP_REMOVED lines=9> */
.L_x_179:
[----:B------:R-:W-:Y:S05]  /*4e30*/  BSYNC B0 ;  /* 0x0000000000007941 */ /* 0x000fea0003800000 */
.L_x_178:
        /* <DEDUP_REMOVED lines=9> */
.L_x_181:
[----:B------:R-:W-:Y:S05]  /*4ed0*/  BSYNC B0 ;  /* 0x0000000000007941 */ /* 0x000fea0003800000 */
.L_x_180:
        /* <DEDUP_REMOVED lines=9> */
.L_x_183:
[----:B------:R-:W-:Y:S05]  /*4f70*/  BSYNC B0 ;  /* 0x0000000000007941 */ /* 0x000fea0003800000 */
.L_x_182:
        /* <DEDUP_REMOVED lines=9> */
.L_x_185:
[----:B------:R-:W-:Y:S05]  /*5010*/  BSYNC B0 ;  /* 0x0000000000007941 */ /* 0x000fea0003800000 */
.L_x_184:
        /* <DEDUP_REMOVED lines=9> */
.L_x_187:
[----:B------:R-:W-:Y:S05]  /*50b0*/  BSYNC B0 ;  /* 0x0000000000007941 */ /* 0x000fea0003800000 */
.L_x_186:
        /* <DEDUP_REMOVED lines=9> */
.L_x_189:
[----:B------:R-:W-:Y:S05]  /*5150*/  BSYNC B0 ;  /* 0x0000000000007941 */ /* 0x000fea0003800000 */
.L_x_188:
        /* <DEDUP_REMOVED lines=9> */
.L_x_191:
[----:B------:R-:W-:Y:S05]  /*51f0*/  BSYNC B0 ;  /* 0x0000000000007941 */ /* 0x000fea0003800000 */
.L_x_190:
        /* <DEDUP_REMOVED lines=9> */
.L_x_193:
[----:B------:R-:W-:Y:S05]  /*5290*/  BSYNC B0 ;  /* 0x0000000000007941 */ /* 0x000fea0003800000 */
.L_x_192:
        /* <DEDUP_REMOVED lines=9> */
.L_x_195:
[----:B------:R-:W-:Y:S05]  /*5330*/  BSYNC B0 ;  /* 0x0000000000007941 */ /* 0x000fea0003800000 */
.L_x_194:
        /* <DEDUP_REMOVED lines=9> */
.L_x_197:
[----:B------:R-:W-:Y:S05]  /*53d0*/  BSYNC B0 ;  /* 0x0000000000007941 */ /* 0x000fea0003800000 */
.L_x_196:
        /* <DEDUP_REMOVED lines=9> */
.L_x_199:
[----:B------:R-:W-:Y:S05]  /*5470*/  BSYNC B0 ;  /* 0x0000000000007941 */ /* 0x000fea0003800000 */
.L_x_198:
        /* <DEDUP_REMOVED lines=9> */
.L_x_201:
[----:B------:R-:W-:Y:S05]  /*5510*/  BSYNC B0 ;  /* 0x0000000000007941 */ /* 0x000fea0003800000 */
.L_x_200:
        /* <DEDUP_REMOVED lines=9> */
.L_x_203:
[----:B------:R-:W-:Y:S05]  /*55b0*/  BSYNC B0 ;  /* 0x0000000000007941 */ /* 0x000fea0003800000 */
.L_x_202:
        /* <DEDUP_REMOVED lines=9> */
.L_x_205:
[----:B------:R-:W-:Y:S05]  /*5650*/  BSYNC B0 ;  /* 0x0000000000007941 */ /* 0x000fea0003800000 */
.L_x_204:
        /* <DEDUP_REMOVED lines=9> */
.L_x_207:
[----:B------:R-:W-:Y:S05]  /*56f0*/  BSYNC B0 ;  /* 0x0000000000007941 */ /* 0x000fea0003800000 */
.L_x_206:
        /* <DEDUP_REMOVED lines=9> */
.L_x_209:
[----:B------:R-:W-:Y:S05]  /*5790*/  BSYNC B0 ;  /* 0x0000000000007941 */ /* 0x000fea0003800000 */
.L_x_208:
        /* <DEDUP_REMOVED lines=9> */
.L_x_211:
[----:B------:R-:W-:Y:S05]  /*5830*/  BSYNC B0 ;  /* 0x0000000000007941 */ /* 0x000fea0003800000 */
.L_x_210:
        /* <DEDUP_REMOVED lines=9> */
.L_x_213:
[----:B------:R-:W-:Y:S05]  /*58d0*/  BSYNC B0 ;  /* 0x0000000000007941 */ /* 0x000fea0003800000 */
.L_x_212:
        /* <DEDUP_REMOVED lines=9> */
.L_x_215:
[----:B------:R-:W-:Y:S05]  /*5970*/  BSYNC B0 ;  /* 0x0000000000007941 */ /* 0x000fea0003800000 */
.L_x_214:
        /* <DEDUP_REMOVED lines=9> */
.L_x_217:
[----:B------:R-:W-:Y:S05]  /*5a10*/  BSYNC B0 ;  /* 0x0000000000007941 */ /* 0x000fea0003800000 */
.L_x_216:
        /* <DEDUP_REMOVED lines=9> */
.L_x_219:
[----:B------:R-:W-:Y:S05]  /*5ab0*/  BSYNC B0 ;  /* 0x0000000000007941 */ /* 0x000fea0003800000 */
.L_x_218:
        /* <DEDUP_REMOVED lines=9> */
.L_x_221:
[----:B------:R-:W-:Y:S05]  /*5b50*/  BSYNC B0 ;  /* 0x0000000000007941 */ /* 0x000fea0003800000 */
.L_x_220:
        /* <DEDUP_REMOVED lines=9> */
.L_x_223:
[----:B------:R-:W-:Y:S05]  /*5bf0*/  BSYNC B0 ;  /* 0x0000000000007941 */ /* 0x000fea0003800000 */
.L_x_222:
        /* <DEDUP_REMOVED lines=9> */
.L_x_225:
[----:B------:R-:W-:Y:S05]  /*5c90*/  BSYNC B0 ;  /* 0x0000000000007941 */ /* 0x000fea0003800000 */
.L_x_224:
        /* <DEDUP_REMOVED lines=9> */
.L_x_227:
[----:B------:R-:W-:Y:S05]  /*5d30*/  BSYNC B0 ;  /* 0x0000000000007941 */ /* 0x000fea0003800000 */
.L_x_226:
        /* <DEDUP_REMOVED lines=9> */
.L_x_229:
[----:B------:R-:W-:Y:S05]  /*5dd0*/  BSYNC B0 ;  /* 0x0000000000007941 */ /* 0x000fea0003800000 */
.L_x_228:
        /* <DEDUP_REMOVED lines=9> */
.L_x_231:
[----:B------:R-:W-:Y:S05]  /*5e70*/  BSYNC B0 ;  /* 0x0000000000007941 */ /* 0x000fea0003800000 */
.L_x_230:
        /* <DEDUP_REMOVED lines=9> */
.L_x_233:
[----:B------:R-:W-:Y:S05]  /*5f10*/  BSYNC B0 ;  /* 0x0000000000007941 */ /* 0x000fea0003800000 */
.L_x_232:
        /* <DEDUP_REMOVED lines=9> */
.L_x_235:
[----:B------:R-:W-:Y:S05]  /*5fb0*/  BSYNC B0 ;  /* 0x0000000000007941 */ /* 0x000fea0003800000 */
.L_x_234:
        /* <DEDUP_REMOVED lines=9> */
.L_x_237:
[----:B------:R-:W-:Y:S05]  /*6050*/  BSYNC B0 ;  /* 0x0000000000007941 */ /* 0x000fea0003800000 */
.L_x_236:
        /* <DEDUP_REMOVED lines=9> */
.L_x_239:
[----:B------:R-:W-:Y:S05]  /*60f0*/  BSYNC B0 ;  /* 0x0000000000007941 */ /* 0x000fea0003800000 */
.L_x_238:
        /* <DEDUP_REMOVED lines=9> */
.L_x_241:
[----:B------:R-:W-:Y:S05]  /*6190*/  BSYNC B0 ;  /* 0x0000000000007941 */ /* 0x000fea0003800000 */
.L_x_240:
        /* <DEDUP_REMOVED lines=9> */
.L_x_243:
[----:B------:R-:W-:Y:S05]  /*6230*/  BSYNC B0 ;  /* 0x0000000000007941 */ /* 0x000fea0003800000 */
.L_x_242:
        /* <DEDUP_REMOVED lines=9> */
.L_x_245:
[----:B------:R-:W-:Y:S05]  /*62d0*/  BSYNC B0 ;  /* 0x0000000000007941 */ /* 0x000fea0003800000 */
.L_x_244:
        /* <DEDUP_REMOVED lines=9> */
.L_x_247:
[----:B------:R-:W-:Y:S05]  /*6370*/  BSYNC B0 ;  /* 0x0000000000007941 */ /* 0x000fea0003800000 */
.L_x_246:
        /* <DEDUP_REMOVED lines=9> */
.L_x_249:
[----:B------:R-:W-:Y:S05]  /*6410*/  BSYNC B0 ;  /* 0x0000000000007941 */ /* 0x000fea0003800000 */
.L_x_248:
        /* <DEDUP_REMOVED lines=9> */
.L_x_251:
[----:B------:R-:W-:Y:S05]  /*64b0*/  BSYNC B0 ;  /* 0x0000000000007941 */ /* 0x000fea0003800000 */
.L_x_250:
        /* <DEDUP_REMOVED lines=9> */
.L_x_253:
[----:B------:R-:W-:Y:S05]  /*6550*/  BSYNC B0 ;  /* 0x0000000000007941 */ /* 0x000fea0003800000 */
.L_x_252:
        /* <DEDUP_REMOVED lines=9> */
.L_x_255:
[----:B------:R-:W-:Y:S05]  /*65f0*/  BSYNC B0 ;  /* 0x0000000000007941 */ /* 0x000fea0003800000 */
.L_x_254:
        /* <DEDUP_REMOVED lines=9> */
.L_x_257:
[----:B------:R-:W-:Y:S05]  /*6690*/  BSYNC B0 ;  /* 0x0000000000007941 */ /* 0x000fea0003800000 */
.L_x_256:
        /* <DEDUP_REMOVED lines=9> */
.L_x_259:
[----:B------:R-:W-:Y:S05]  /*6730*/  BSYNC B0 ;  /* 0x0000000000007941 */ /* 0x000fea0003800000 */
.L_x_258:
        /* <DEDUP_REMOVED lines=9> */
.L_x_261:
[----:B------:R-:W-:Y:S05]  /*67d0*/  BSYNC B0 ;  /* 0x0000000000007941 */ /* 0x000fea0003800000 */
.L_x_260:
        /* <DEDUP_REMOVED lines=9> */
.L_x_263:
[----:B------:R-:W-:Y:S05]  /*6870*/  BSYNC B0 ;  /* 0x0000000000007941 */ /* 0x000fea0003800000 */
.L_x_262:
        /* <DEDUP_REMOVED lines=9> */
.L_x_265:
[----:B------:R-:W-:Y:S05]  /*6910*/  BSYNC B0 ;  /* 0x0000000000007941 */ /* 0x000fea0003800000 */
.L_x_264:
        /* <DEDUP_REMOVED lines=9> */
.L_x_267:
[----:B------:R-:W-:Y:S05]  /*69b0*/  BSYNC B0 ;  /* 0x0000000000007941 */ /* 0x000fea0003800000 */
.L_x_266:
[----:B01--45:R-:W-:Y:S01]  /*69c0*/  IMAD.U32 R2, R88, 0x10000, RZ ;  /* 0x0001000058027824 */ /* 0x033fe200078e00ff */
        /* <DEDUP_REMOVED lines=8> */
.L_x_269:
[----:B------:R-:W-:Y:S05]  /*6a50*/  BSYNC B0 ;  /* 0x0000000000007941 */ /* 0x000fea0003800000 */
.L_x_268:
[----:B0----5:R-:W-:Y:S01]  /*6a60*/  IMAD.U32 R2, R88, 0x10000, RZ ;  /* 0x0001000058027824 */ /* 0x021fe200078e00ff */
[----:B------:R-:W-:Y:S01]  /*6a70*/  ISETP.GT.AND P1, PT, R0, 0x79, P1 ;  /* 0x000000790000780c */ /* 0x000fe20000f24270 */
[----:B------:R-:W-:Y:S02]  /*6a80*/  BSSY B0, `(.L_x_270) ;  /* 0x000000a000007945 */ /* 0x000fe40003800000 */
        /* <DEDUP_REMOVED lines=9> */
.L_x_271:
[----:B------:R-:W-:Y:S05]  /*6b20*/  BSYNC B0 ;  /* 0x0000000000007941 */ /* 0x000fea0003800000 */
.L_x_270:
[----:B-----5:R-:W-:-:S04]  /*6b30*/  IMAD.U32 R88, R88, 0x10000, RZ ;  /* 0x0001000058587824 */ /* 0x020fc800078e00ff */
[----:B------:R-:W-:-:S04]  /*6b40*/  FMUL R88, R88, R9 ;  /* 0x0000000958587220 */ /* 0x000fc80000400000 */
[----:B------:R-:W-:Y:S01]  /*6b50*/  FFMA R88, R87, R8, R88 ;  /* 0x0000000857587223 */ /* 0x000fe20000000058 */
[----:B------:R-:W-:Y:S06]  /*6b60*/  @!P1 EXIT ;  /* 0x000000000000994d */ /* 0x000fec0003800000 */
[----:B------:R-:W-:-:S05]  /*6b70*/  F2FP.BF16.F32.PACK_AB R88, RZ, R88 ;  /* 0x00000058ff58723e */ /* 0x000fca00000010ff */
[----:B------:R-:W-:Y:S01]  /*6b80*/  STG.E.U16 desc[UR12][R6.64+0xf2], R88 ;  /* 0x0000f25806007986 */ /* 0x000fe2000c10150c */
[----:B------:R-:W-:Y:S05]  /*6b90*/  EXIT ;  /* 0x000000000000794d */ /* 0x000fea0003800000 */
.L_x_21:
[----:B------:R-:W-:Y:S01]  /*6ba0*/  ULDC.64 UR4, c[0x0][0x5c8] ;  /* 0x0001720000047ab9 */ /* 0x000fe20000000a00 */
[-C--:B------:R-:W-:Y:S01]  /*6bb0*/  FMUL R88, R88, R8.reuse ;  /* 0x0000000858587220 */ /* 0x080fe20000400000 */
[----:B------:R-:W-:Y:S01]  /*6bc0*/  LEA R2, P1, R14, UR4, 0x1 ;  /* 0x000000040e027c11 */ /* 0x000fe2000f8208ff */
[----:B------:R-:W-:Y:S01]  /*6bd0*/  IMAD.SHL.U32 R9, R21, 0x2, RZ ;  /* 0x0000000215097824 */ /* 0x000fe200078e00ff */
[----:B------:R-:W-:Y:S01]  /*6be0*/  ISETP.GT.AND P3, PT, R10, 0x8, PT ;  /* 0x000000080a00780c */ /* 0x000fe20003f64270 */
[-C--:B------:R-:W-:Y:S01]  /*6bf0*/  FMUL R89, R89, R8.reuse ;  /* 0x0000000859597220 */ /* 0x080fe20000400000 */
[----:B------:R-:W-:Y:S01]  /*6c00*/  LEA.HI.X R3, R14, UR5, R19, 0x1, P1 ;  /* 0x000000050e037c11 */ /* 0x000fe200088f0c13 */
[----:B------:R-:W-:Y:S01]  /*6c10*/  FMUL R90, R90, R8 ;  /* 0x000000085a5a7220 */ /* 0x000fe20000400000 */
[----:B------:R-:W-:Y:S01]  /*6c20*/  F2FP.BF16.F32.PACK_AB R88, RZ, R88 ;  /* 0x00000058ff58723e */ /* 0x000fe200000010ff */
[-C--:B------:R-:W-:Y:S01]  /*6c30*/  FMUL R91, R91, R8.reuse ;  /* 0x000000085b5b7220 */ /* 0x080fe20000400000 */
[----:B------:R-:W-:Y:S01]  /*6c40*/  ISETP.GT.AND P4, PT, R0, 0x1, P2 ;  /* 0x000000010000780c */ /* 0x000fe20001784270 */
[-C--:B------:R-:W-:Y:S01]  /*6c50*/  FMUL R92, R92, R8.reuse ;  /* 0x000000085c5c7220 */ /* 0x080fe20000400000 */
[----:B------:R-:W-:Y:S01]  /*6c60*/  ISETP.GT.AND P1, PT, R0, RZ, P3 ;  /* 0x000000ff0000720c */ /* 0x000fe20001f24270 */
[----:B------:R-:W-:Y:S01]  /*6c70*/  @P0 STG.E.U16 desc[UR12][R2.64], R88 ;  /* 0x0000005802000986 */ /* 0x000fe2000c10150c */
[----:B------:R-:W-:Y:S01]  /*6c80*/  SHF.L.U64.HI R7, R21, 0x1, R20 ;  /* 0x0000000115077819 */ /* 0x000fe20000010214 */
[----:B------:R-:W-:Y:S01]  /*6c90*/  FMUL R93, R93, R8 ;  /* 0x000000085d5d7220 */ /* 0x000fe20000400000 */
[----:B------:R-:W-:Y:S01]  /*6ca0*/  IADD3 R4, P0, R9, R2, RZ ;  /* 0x0000000209047210 */ /* 0x000fe20007f1e0ff */
[-C--:B------:R-:W-:Y:S01]  /*6cb0*/  FMUL R94, R94, R8.reuse ;  /* 0x000000085e5e7220 */ /* 0x080fe20000400000 */
[----:B------:R-:W-:Y:S01]  /*6cc0*/  F2FP.BF16.F32.PACK_AB R89, RZ, R89 ;  /* 0x00000059ff59723e */ /* 0x000fe200000010ff */
[----:B------:R-:W-:Y:S01]  /*6cd0*/  FMUL R95, R95, R8 ;  /* 0x000000085f5f7220 */ /* 0x000fe20000400000 */
[----:B------:R-:W-:Y:S01]  /*6ce0*/  F2FP.BF16.F32.PACK_AB R90, RZ, R90 ;  /* 0x0000005aff5a723e */ /* 0x000fe200000010ff */
[----:B------:R-:W-:Y:S01]  /*6cf0*/  IMAD.X R5, R7, 0x1, R3, P0 ;  /* 0x0000000107057824 */ /* 0x000fe200000e0603 */
[C---:B------:R-:W-:Y:S01]  /*6d00*/  ISETP.GT.AND P5, PT, R0.reuse, 0x8, P2 ;  /* 0x000000080000780c */ /* 0x040fe200017a4270 */
[----:B------:R-:W-:Y:S01]  /*6d10*/  @P4 STG.E.U16 desc[UR12][R2.64+0x2], R89 ;  /* 0x0000025902004986 */ /* 0x000fe2000c10150c */
[----:B------:R-:W-:Y:S01]  /*6d20*/  ISETP.GT.AND P4, PT, R0, 0x1, P3 ;  /* 0x000000010000780c */ /* 0x000fe20001f84270 */
[-C--:B------:R-:W-:Y:S01]  /*6d30*/  FMUL R96, R96, R8.reuse ;  /* 0x0000000860607220 */ /* 0x080fe20000400000 */
[----:B------:R-:W-:Y:S01]  /*6d40*/  F2FP.BF16.F32.PACK_AB R91, RZ, R91 ;  /* 0x0000005bff5b723e */ /* 0x000fe200000010ff */
[----:B------:R-:W-:Y:S01]  /*6d50*/  @P1 STG.E.U16 desc[UR12][R4.64], R90 ;  /* 0x0000005a04001986 */ /* 0x000fe2000c10150c */
[----:B------:R-:W-:Y:S01]  /*6d60*/  ISETP.GT.AND P1, PT, R0, 0x9, P2 ;  /* 0x000000090000780c */ /* 0x000fe20001724270 */
[----:B------:R-:W-:Y:S01]  /*6d70*/  FMUL R97, R97, R8 ;  /* 0x0000000861617220 */ /* 0x000fe20000400000 */
[----:B------:R-:W-:Y:S01]  /*6d80*/  F2FP.BF16.F32.PACK_AB R92, RZ, R92 ;  /* 0x0000005cff5c723e */ /* 0x000fe200000010ff */
[-C--:B------:R-:W-:Y:S01]  /*6d90*/  FMUL R98, R98, R8.reuse ;  /* 0x0000000862627220 */ /* 0x080fe20000400000 */
[----:B------:R-:W-:Y:S01]  /*6da0*/  F2FP.BF16.F32.PACK_AB R93, RZ, R93 ;  /* 0x0000005dff5d723e */ /* 0x000fe200000010ff */
[-C--:B------:R-:W-:Y:S01]  /*6db0*/  FMUL R99, R99, R8.reuse ;  /* 0x0000000863637220 */ /* 0x080fe20000400000 */
[----:B------:R-:W-:Y:S01]  /*6dc0*/  ISETP.GT.AND P0, PT, R0, 0x8, P3 ;  /* 0x000000080000780c */ /* 0x000fe20001f04270 */
[----:B------:R-:W-:Y:S01]  /*6dd0*/  FMUL R100, R100, R8 ;  /* 0x0000000864647220 */ /* 0x000fe20000400000 */
[----:B------:R-:W-:Y:S01]  /*6de0*/  F2FP.BF16.F32.PACK_AB R94, RZ, R94 ;  /* 0x0000005eff5e723e */ /* 0x000fe200000010ff */
[----:B------:R-:W-:Y:S01]  /*6df0*/  @P4 STG.E.U16 desc[UR12][R4.64+0x2], R91 ;  /* 0x0000025b04004986 */ /* 0x000fe2000c10150c */
[----:B------:R-:W-:Y:S01]  /*6e00*/  F2FP.BF16.F32.PACK_AB R95, RZ, R95 ;  /* 0x0000005fff5f723e */ /* 0x000fe200000010ff */
[-C--:B------:R-:W-:Y:S01]  /*6e10*/  FMUL R101, R101, R8.reuse ;  /* 0x0000000865657220 */ /* 0x080fe20000400000 */
[C---:B------:R-:W-:Y:S01]  /*6e20*/  ISETP.GT.AND P4, PT, R0.reuse, 0x10, P2 ;  /* 0x000000100000780c */ /* 0x040fe20001784270 */
[----:B------:R-:W-:Y:S01]  /*6e30*/  @P5 STG.E.U16 desc[UR12][R2.64+0x10], R92 ;  /* 0x0000105c02005986 */ /* 0x000fe2000c10150c */
[----:B------:R-:W-:Y:S01]  /*6e40*/  ISETP.GT.AND P5, PT, R0, 0x10, P3 ;  /* 0x000000100000780c */ /* 0x000fe20001fa4270 */
[----:B------:R-:W-:Y:S01]  /*6e50*/  FMUL R102, R102, R8 ;  /* 0x0000000866667220 */ /* 0x000fe20000400000 */
[----:B------:R-:W-:Y:S01]  /*6e60*/  F2FP.BF16.F32.PACK_AB R96, RZ, R96 ;  /* 0x00000060ff60723e */ /* 0x000fe200000010ff */
[----:B------:R-:W-:Y:S01]  /*6e70*/  @P1 STG.E.U16 desc[UR12][R2.64+0x12], R93 ;  /* 0x0000125d02001986 */ /* 0x000fe2000c10150c */
[C---:B------:R-:W-:Y:S01]  /*6e80*/  ISETP.GT.AND P1, PT, R0.reuse, 0x9, P3 ;  /* 0x000000090000780c */ /* 0x040fe20001f24270 */
        /* <DEDUP_REMOVED lines=8> */
[----:B------:R-:W-:Y:S01]  /*6f10*/  FMUL R106, R106, R8 ;  /* 0x000000086a6a7220 */ /* 0x000fe20000400000 */
[----:B------:R-:W-:Y:S01]  /*6f20*/  F2FP.BF16.F32.PACK_AB R100, RZ, R100 ;  /* 0x00000064ff64723e */ /* 0x000fe200000010ff */
[-C--:B------:R-:W-:Y:S01]  /*6f30*/  FMUL R107, R107, R8.reuse ;  /* 0x000000086b6b7220 */ /* 0x080fe20000400000 */
[----:B------:R-:W-:Y:S01]  /*6f40*/  F2FP.BF16.F32.PACK_AB R101, RZ, R101 ;  /* 0x00000065ff65723e */ /* 0x000fe200000010ff */
        /* <DEDUP_REMOVED lines=21> */
[----:B------:R-:W-:Y:S01]  /*70a0*/  ISETP.GT.AND P4, PT, R0, 0x21, P2 ;  /* 0x000000210000780c */ /* 0x000fe20001784270 */
[-C--:B------:R-:W-:Y:S01]  /*70b0*/  FMUL R113, R113, R8.reuse ;  /* 0x0000000871717220 */ /* 0x080fe20000400000 */
[----:B------:R-:W-:Y:S01]  /*70c0*/  F2FP.BF16.F32.PACK_AB R107, RZ, R107 ;  /* 0x0000006bff6b723e */ /* 0x000fe200000010ff */
        /* <DEDUP_REMOVED lines=102> */
[-C--:B------:R-:W-:Y:S01]  /*7730*/  FMUL R144, R144, R8.reuse ;  /* 0x0000000890907220 */ /* 0x080fe20000400000 */
[----:B------:R-:W-:Y:S01]  /*7740*/  ISETP.GT.AND P6, PT, R0, 0x68, P3 ;  /* 0x000000680000780c */ /* 0x000fe20001fc4270 */
[----:B------:R-:W-:Y:S01]  /*7750*/  FMUL R145, R145, R8 ;  /* 0x0000000891917220 */ /* 0x000fe20000400000 */
[----:B------:R-:W-:Y:S01]  /*7760*/  F2FP.BF16.F32.PACK_AB R138, RZ, R138 ;  /* 0x0000008aff8a723e */ /* 0x000fe200000010ff */
[-C--:B------:R-:W-:Y:S01]  /*7770*/  FMUL R146, R146, R8.reuse ;  /* 0x0000000892927220 */ /* 0x080fe20000400000 */
[----:B------:R-:W-:Y:S01]  /*7780*/  F2FP.BF16.F32.PACK_AB R139, RZ, R139 ;  /* 0x0000008bff8b723e */ /* 0x000fe200000010ff */
[----:B------:R-:W-:Y:S01]  /*7790*/  @P1 STG.E.U16 desc[UR12][R4.64+0x80], R122 ;  /* 0x0000807a04001986 */ /* 0x000fe2000c10150c */
[C---:B------:R-:W-:Y:S01]  /*77a0*/  ISETP.GT.AND P1, PT, R0.reuse, 0x48, P3 ;  /* 0x000000480000780c */ /* 0x040fe20001f24270 */
[----:B------:R-:W-:Y:S01]  /*77b0*/  FMUL R147, R147, R8 ;  /* 0x0000000893937220 */ /* 0x000fe20000400000 */
[----:B------:R-:W-:Y:S01]  /*77c0*/  F2FP.BF16.F32.PACK_AB R140, RZ, R140 ;  /* 0x0000008cff8c723e */ /* 0x000fe200000010ff */
[----:B------:R-:W-:Y:S01]  /*77d0*/  @P4 STG.E.U16 desc[UR12][R4.64+0x82], R123 ;  /* 0x0000827b04004986 */ /* 0x000fe2000c10150c */
[----:B------:R-:W-:Y:S01]  /*77e0*/  ISETP.GT.AND P4, PT, R0, 0x49, P3 ;  /* 0x000000490000780c */ /* 0x000fe20001f84270 */
[----:B------:R-:W-:Y:S01]  /*77f0*/  FMUL R148, R148, R8 ;  /* 0x0000000894947220 */ /* 0x000fe20000400000 */
[----:B------:R-:W-:Y:S01]  /*7800*/  F2FP.BF16.F32.PACK_AB R141, RZ, R141 ;  /* 0x0000008dff8d723e */ /* 0x000fe200000010ff */
[----:B------:R-:W-:Y:S01]  /*7810*/  @P0 STG.E.U16 desc[UR12][R2.64+0x90], R124 ;  /* 0x0000907c02000986 */ /* 0x000fe2000c10150c */
[----:B------:R-:W-:Y:S01]  /*7820*/  ISETP.GT.AND P0, PT, R0, 0x50, P3 ;  /* 0x000000500000780c */ /* 0x000fe20001f04270 */
[----:B------:R-:W-:Y:S01]  /*7830*/  IMAD.SHL.U32 R15, R16, 0x2, RZ ;  /* 0x00000002100f7824 */ /* 0x000fe200078e00ff */
        /* <DEDUP_REMOVED lines=26> */
[----:B------:R-:W-:Y:S01]  /*79e0*/  SHF.L.U64.HI R13, R16, 0x1, R11 ;  /* 0x00000001100d7819 */ /* 0x000fe2000001020b */
[-C--:B------:R-:W-:Y:S01]  /*79f0*/  FMUL R28, R28, R8.reuse ;  /* 0x000000081c1c7220 */ /* 0x080fe20000400000 */
[----:B------:R-:W-:Y:S01]  /*7a00*/  F2FP.BF16.F32.PACK_AB R149, RZ, R149 ;  /* 0x00000095ff95723e */ /* 0x000fe200000010ff */
        /* <DEDUP_REMOVED lines=31> */
[----:B------:R-:W-:Y:S01]  /*7c00*/  ISETP.GT.AND P5, PT, R0, 0x69, P2 ;  /* 0x000000690000780c */ /* 0x000fe200017a4270 */
[-C--:B------:R-:W-:Y:S01]  /*7c10*/  FMUL R38, R38, R8.reuse ;  /* 0x0000000826267220 */ /* 0x080fe20000400000 */
[----:B------:R-:W-:Y:S01]  /*7c20*/  F2FP.BF16.F32.PACK_AB R31, RZ, R31 ;  /* 0x0000001fff1f723e */ /* 0x000fe200000010ff */
[----:B------:R-:W-:Y:S01]  /*7c30*/  @P1 STG.E.U16 desc[UR12][R4.64+0xc0], R138 ;  /* 0x0000c08a04001986 */ /* 0x000fe2000c10150c */
[C---:B------:R-:W-:Y:S01]  /*7c40*/  ISETP.GT.AND P1, PT, R10.reuse, 0x40, PT ;  /* 0x000000400a00780c */ /* 0x040fe20003f24270 */
[----:B------:R-:W-:Y:S01]  /*7c50*/  FMUL R39, R39, R8 ;  /* 0x0000000827277220 */ /* 0x000fe20000400000 */
[----:B------:R-:W-:Y:S01]  /*7c60*/  F2FP.BF16.F32.PACK_AB R32, RZ, R32 ;  /* 0x00000020ff20723e */ /* 0x000fe200000010ff */
[----:B------:R-:W-:Y:S01]  /*7c70*/  @P0 STG.E.U16 desc[UR12][R4.64+0xc2], R139 ;  /* 0x0000c28b04000986 */ /* 0x000fe2000c10150c */
[----:B------:R-:W-:Y:S01]  /*7c80*/  ISETP.GT.AND P0, PT, R10, 0x48, PT ;  /* 0x000000480a00780c */ /* 0x000fe20003f04270 */
        /* <DEDUP_REMOVED lines=17> */
[C---:B------:R-:W-:Y:S01]  /*7da0*/  ISETP.GT.AND P4, PT, R0.reuse, 0x78, P2 ;  /* 0x000000780000780c */ /* 0x040fe20001784270 */
[-C--:B------:R-:W-:Y:S01]  /*7db0*/  FMUL R45, R45, R8.reuse ;  /* 0x000000082d2d7220 */ /* 0x080fe20000400000 */
[C---:B------:R-:W-:Y:S01]  /*7dc0*/  ISETP.GT.AND P2, PT, R0.reuse, 0x79, P2 ;  /* 0x000000790000780c */ /* 0x040fe20001744270 */
        /* <DEDUP_REMOVED lines=15> */
[----:B------:R-:W-:Y:S01]  /*7ec0*/  IADD3 R10, P5, R15, R2, RZ ;  /* 0x000000020f0a7210 */ /* 0x000fe20007fbe0ff */
[----:B------:R-:W-:Y:S01]  /*7ed0*/  FMUL R51, R51, R8 ;  /* 0x0000000833337220 */ /* 0x000fe20000400000 */
[----:B------:R-:W-:Y:S01]  /*7ee0*/  F2FP.BF16.F32.PACK_AB R43, RZ, R43 ;  /* 0x0000002bff2b723e */ /* 0x000fe200000010ff */
[----:B------:R-:W-:Y:S01]  /*7ef0*/  @P6 STG.E.U16 desc[UR12][R4.64+0xe2], R147 ;  /* 0x0000e29304006986 */ /* 0x000fe2000c10150c */
[----:B------:R-:W-:Y:S01]  /*7f00*/  F2FP.BF16.F32.PACK_AB R44, RZ, R44 ;  /* 0x0000002cff2c723e */ /* 0x000fe200000010ff */
[----:B------:R-:W-:Y:S01]  /*7f10*/  IMAD.X R11, R13, 0x1, R3, P5 ;  /* 0x000000010d0b7824 */ /* 0x000fe200028e0603 */
[----:B------:R-:W-:Y:S01]  /*7f20*/  IADD3 R12, P5, P6, R9, R2, R15 ;  /* 0x00000002090c7210 */ /* 0x000fe20007ebe00f */
[----:B------:R-:W-:Y:S01]  /*7f30*/  @P4 STG.E.U16 desc[UR12][R2.64+0xf0], R148 ;  /* 0x0000f09402004986 */ /* 0x000fe2000c10150c */
[----:B------:R-:W-:Y:S01]  /*7f40*/  ISETP.GT.AND P4, PT, R0, 0x78, P3 ;  /* 0x000000780000780c */ /* 0x000fe20001f84270 */
[-C--:B------:R-:W-:Y:S01]  /*7f50*/  FMUL R52, R52, R8.reuse ;  /* 0x0000000834347220 */ /* 0x080fe20000400000 */
[C---:B------:R-:W-:Y:S01]  /*7f60*/  ISETP.GT.AND P3, PT, R0.reuse, 0x79, P3 ;  /* 0x000000790000780c */ /* 0x040fe20001f64270 */
[----:B------:R0:W-:Y:S01]  /*7f70*/  @P2 STG.E.U16 desc[UR12][R2.64+0xf2], R149 ;  /* 0x0000f29502002986 */ /* 0x0001e2000c10150c */
[----:B------:R-:W-:Y:S01]  /*7f80*/  IADD3.X R13, R7, R3, R13, P5, P6 ;  /* 0x00000003070d7210 */ /* 0x000fe20002fec40d */
[-C--:B------:R-:W-:Y:S01]  /*7f90*/  FMUL R53, R53, R8.reuse ;  /* 0x0000000835357220 */ /* 0x080fe20000400000 */
[----:B------:R-:W-:Y:S01]  /*7fa0*/  ISETP.GT.AND P5, PT, R0, 0x1, P1 ;  /* 0x000000010000780c */ /* 0x000fe20000fa4270 */
[-C--:B------:R-:W-:Y:S01]  /*7fb0*/  FMUL R54, R54, R8.reuse ;  /* 0x0000000836367220 */ /* 0x080fe20000400000 */
[----:B------:R-:W-:Y:S01]  /*7fc0*/  ISETP.GT.AND P2, PT, R0, RZ, P0 ;  /* 0x000000ff0000720c */ /* 0x000fe20000744270 */
[-C--:B------:R-:W-:Y:S01]  /*7fd0*/  FMUL R55, R55, R8.reuse ;  /* 0x0000000837377220 */ /* 0x080fe20000400000 */
[----:B------:R-:W-:Y:S01]  /*7fe0*/  F2FP.BF16.F32.PACK_AB R45, RZ, R45 ;  /* 0x0000002dff2d723e */ /* 0x000fe200000010ff */
[----:B------:R-:W-:Y:S01]  /*7ff0*/  FMUL R56, R56, R8 ;  /* 0x0000000838387220 */ /* 0x000fe20000400000 */
[----:B------:R-:W-:Y:S01]  /*8000*/  F2FP.BF16.F32.PACK_AB R46, RZ, R46 ;  /* 0x0000002eff2e723e */ /* 0x000fe200000010ff */
[----:B------:R-:W-:Y:S01]  /*8010*/  FMUL R57, R57, R8 ;  /* 0x0000000839397220 */ /* 0x000fe20000400000 */
[----:B------:R-:W-:Y:S01]  /*8020*/  F2FP.BF16.F32.PACK_AB R47, RZ, R47 ;  /* 0x0000002fff2f723e */ /* 0x000fe200000010ff */
[----:B0-----:R-:W-:Y:S01]  /*8030*/  @P4 IMAD.MOV.U32 R2, RZ, RZ, R4 ;  /* 0x000000ffff024224 */ /* 0x001fe200078e0004 */
[----:B------:R-:W-:Y:S01]  /*8040*/  F2FP.BF16.F32.PACK_AB R48, RZ, R48 ;  /* 0x00000030ff30723e */ /* 0x000fe200000010ff */
[----:B------:R-:W-:Y:S01]  /*8050*/  @P4 IMAD.MOV.U32 R3, RZ, RZ, R5 ;  /* 0x000000ffff034224 */ /* 0x000fe200078e0005 */
[----:B------:R-:W-:Y:S01]  /*8060*/  F2FP.BF16.F32.PACK_AB R49, RZ, R49 ;  /* 0x00000031ff31723e */ /* 0x000fe200000010ff */
[----:B------:R-:W-:Y:S01]  /*8070*/  FMUL R58, R58, R8 ;  /* 0x000000083a3a7220 */ /* 0x000fe20000400000 */
[----:B------:R-:W-:Y:S01]  /*8080*/  F2FP.BF16.F32.PACK_AB R50, RZ, R50 ;  /* 0x00000032ff32723e */ /* 0x000fe200000010ff */
[-C--:B------:R-:W-:Y:S01]  /*8090*/  FMUL R59, R59, R8.reuse ;  /* 0x000000083b3b7220 */ /* 0x080fe20000400000 */
[----:B------:R0:W-:Y:S01]  /*80a0*/  @P4 STG.E.U16 desc[UR12][R2.64+0xf0], R150 ;  /* 0x0000f09602004986 */ /* 0x0001e2000c10150c */
[----:B------:R-:W-:Y:S01]  /*80b0*/  ISETP.GT.AND P4, PT, R0, RZ, P1 ;  /* 0x000000ff0000720c */ /* 0x000fe20000f84270 */
[-C--:B------:R-:W-:Y:S01]  /*80c0*/  FMUL R60, R60, R8.reuse ;  /* 0x000000083c3c7220 */ /* 0x080fe20000400000 */
[----:B------:R-:W-:Y:S01]  /*80d0*/  F2FP.BF16.F32.PACK_AB R51, RZ, R51 ;  /* 0x00000033ff33723e */ /* 0x000fe200000010ff */
[----:B------:R-:W-:Y:S01]  /*80e0*/  @P3 STG.E.U16 desc[UR12][R4.64+0xf2], R151 ;  /* 0x0000f29704003986 */ /* 0x000fe2000c10150c */
[----:B------:R-:W-:Y:S01]  /*80f0*/  IADD3 R6, P3, R10, R9, RZ ;  /* 0x000000090a067210 */ /* 0x000fe20007f7e0ff */
[----:B------:R-:W-:Y:S01]  /*8100*/  FMUL R61, R61, R8 ;  /* 0x000000083d3d7220 */ /* 0x000fe20000400000 */
[----:B------:R-:W-:Y:S01]  /*8110*/  F2FP.BF16.F32.PACK_AB R52, RZ, R52 ;  /* 0x00000034ff34723e */ /* 0x000fe200000010ff */
[----:B------:R-:W-:Y:S01]  /*8120*/  @P5 STG.E.U16 desc[UR12][R10.64+0x2], R25 ;  /* 0x000002190a005986 */ /* 0x000fe2000c10150c */
[C---:B------:R-:W-:Y:S01]  /*8130*/  ISETP.GT.AND P5, PT, R0.reuse, 0x9, P1 ;  /* 0x000000090000780c */ /* 0x040fe20000fa4270 */
[----:B------:R-:W-:Y:S01]  /*8140*/  IMAD.X R7, R11, 0x1, R7, P3 ;  /* 0x000000010b077824 */ /* 0x000fe200018e0607 */
        /* <DEDUP_REMOVED lines=13> */
[----:B0-----:R-:W-:Y:S01]  /*8220*/  @P3 IMAD.MOV.U32 R2, RZ, RZ, R6 ;  /* 0x000000ffff023224 */ /* 0x001fe200078e0006 */
[----:B------:R-:W-:Y:S01]  /*8230*/  F2FP.BF16.F32.PACK_AB R57, RZ, R57 ;  /* 0x00000039ff39723e */ /* 0x000fe200000010ff */
[----:B------:R-:W-:Y:S01]  /*8240*/  @P3 IMAD.MOV.U32 R3, RZ, RZ, R7 ;  /* 0x000000ffff033224 */ /* 0x000fe200078e0007 */
[----:B------:R-:W-:Y:S01]  /*8250*/  F2FP.BF16.F32.PACK_AB R58, RZ, R58 ;  /* 0x0000003aff3a723e */ /* 0x000fe200000010ff */
[-C--:B------:R-:W-:Y:S01]  /*8260*/  FMUL R66, R66, R8.reuse ;  /* 0x0000000842427220 */ /* 0x080fe20000400000 */
[----:B------:R-:W-:Y:S01]  /*8270*/  F2FP.BF16.F32.PACK_AB R59, RZ, R59 ;  /* 0x0000003bff3b723e */ /* 0x000fe200000010ff */
[-C--:B------:R-:W-:Y:S01]  /*8280*/  FMUL R67, R67, R8.reuse ;  /* 0x0000000843437220 */ /* 0x080fe20000400000 */
[----:B------:R0:W-:Y:S01]  /*8290*/  @P3 STG.E.U16 desc[UR12][R2.64+0x2], R27 ;  /* 0x0000021b02003986 */ /* 0x0001e2000c10150c */
        /* <DEDUP_REMOVED lines=21> */
[----:B------:R-:W-:Y:S01]  /*83f0*/  FMUL R73, R73, R8 ;  /* 0x0000000849497220 */ /* 0x000fe20000400000 */
[----:B------:R-:W-:Y:S01]  /*8400*/  F2FP.BF16.F32.PACK_AB R65, RZ, R65 ;  /* 0x00000041ff41723e */ /* 0x000fe200000010ff */
[----:B------:R-:W-:Y:S01]  /*8410*/  @P5 STG.E.U16 desc[UR12][R10.64+0x22], R33 ;  /* 0x000022210a005986 */ /* 0x000fe2000c10150c */
[----:B------:R-:W-:Y:S01]  /*8420*/  ISETP.GT.AND P5, PT, R0, 0x19, P1 ;  /* 0x000000190000780c */ /* 0x000fe20000fa4270 */
[--C-:B0-----:R-:W-:Y:S01]  /*8430*/  @P2 IMAD.MOV.U32 R2, RZ, RZ, R12.reuse ;  /* 0x000000ffff022224 */ /* 0x101fe200078e000c */
[----:B------:R-:W-:Y:S01]  /*8440*/  F2FP.BF16.F32.PACK_AB R66, RZ, R66 ;  /* 0x00000042ff42723e */ /* 0x000fe200000010ff */
[--C-:B------:R-:W-:Y:S01]  /*8450*/  @P2 IMAD.MOV.U32 R3, RZ, RZ, R13.reuse ;  /* 0x000000ffff032224 */ /* 0x100fe200078e000d */
[----:B------:R-:W-:Y:S01]  /*8460*/  F2FP.BF16.F32.PACK_AB R67, RZ, R67 ;  /* 0x00000043ff43723e */ /* 0x000fe200000010ff */
[----:B------:R-:W-:Y:S01]  /*8470*/  FMUL R74, R74, R8 ;  /* 0x000000084a4a7220 */ /* 0x000fe20000400000 */
[----:B------:R-:W-:Y:S01]  /*8480*/  F2FP.BF16.F32.PACK_AB R68, RZ, R68 ;  /* 0x00000044ff44723e */ /* 0x000fe200000010ff */
[-C--:B------:R-:W-:Y:S01]  /*8490*/  FMUL R75, R75, R8.reuse ;  /* 0x000000084b4b7220 */ /* 0x080fe20000400000 */
[----:B------:R0:W-:Y:S01]  /*84a0*/  @P2 STG.E.U16 desc[UR12][R2.64+0x20], R34 ;  /* 0x0000202202002986 */ /* 0x0001e2000c10150c */
        /* <DEDUP_REMOVED lines=9> */
[----:B------:R-:W-:Y:S01]  /*8540*/  FMUL R80, R80, R8 ;  /* 0x0000000850507220 */ /* 0x000fe20000400000 */
[----:B------:R-:W-:Y:S01]  /*8550*/  F2FP.BF16.F32.PACK_AB R73, RZ, R73 ;  /* 0x00000049ff49723e */ /* 0x000fe200000010ff */
[--C-:B0-----:R-:W-:Y:S01]  /*8560*/  @P3 IMAD.MOV.U32 R2, RZ, RZ, R12.reuse ;  /* 0x000000ffff023224 */ /* 0x101fe200078e000c */
[----:B------:R-:W-:Y:S01]  /*8570*/  F2FP.BF16.F32.PACK_AB R74, RZ, R74 ;  /* 0x0000004aff4a723e */ /* 0x000fe200000010ff */
[--C-:B------:R-:W-:Y:S01]  /*8580*/  @P3 IMAD.MOV.U32 R3, RZ, RZ, R13.reuse ;  /* 0x000000ffff033224 */ /* 0x100fe200078e000d */
[----:B------:R-:W-:Y:S01]  /*8590*/  ISETP.GT.AND P6, PT, R0, 0x68, P0 ;  /* 0x000000680000780c */ /* 0x000fe200007c4270 */
[-C--:B------:R-:W-:Y:S01]  /*85a0*/  FMUL R81, R81, R8.reuse ;  /* 0x0000000851517220 */ /* 0x080fe20000400000 */
[----:B------:R-:W-:Y:S01]  /*85b0*/  F2FP.BF16.F32.PACK_AB R75, RZ, R75 ;  /* 0x0000004bff4b723e */ /* 0x000fe200000010ff */
[-C--:B------:R-:W-:Y:S01]  /*85c0*/  FMUL R82, R82, R8.reuse ;  /* 0x0000000852527220 */ /* 0x080fe20000400000 */
[----:B------:R0:W-:Y:S01]  /*85d0*/  @P3 STG.E.U16 desc[UR12][R2.64+0x22], R35 ;  /* 0x0000222302003986 */ /* 0x0001e2000c10150c */
        /* <DEDUP_REMOVED lines=17> */
[----:B------:R-:W-:Y:S01]  /*86f0*/  FMUL R8, R87, R8 ;  /* 0x0000000857087220 */ /* 0x000fe20000400000 */
[----:B------:R0:W-:Y:S01]  /*8700*/  @P2 STG.E.U16 desc[UR12][R2.64+0x30], R38 ;  /* 0x0000302602002986 */ /* 0x0001e2000c10150c */
[----:B------:R-:W-:-:S02]  /*8710*/  ISETP.GT.AND P2, PT, R0, 0x20, P0 ;  /* 0x000000200000780c */ /* 0x000fc40000744270 */
[----:B------:R-:W-:Y:S02]  /*8720*/  F2FP.BF16.F32.PACK_AB R82, RZ, R82 ;  /* 0x00000052ff52723e */ /* 0x000fe400000010ff */
[----:B------:R-:W-:Y:S02]  /*8730*/  F2FP.BF16.F32.PACK_AB R83, RZ, R83 ;  /* 0x00000053ff53723e */ /* 0x000fe400000010ff */
[----:B------:R-:W-:Y:S02]  /*8740*/  F2FP.BF16.F32.PACK_AB R84, RZ, R84 ;  /* 0x00000054ff54723e */ /* 0x000fe400000010ff */
[----:B------:R-:W-:Y:S02]  /*8750*/  F2FP.BF16.F32.PACK_AB R85, RZ, R85 ;  /* 0x00000055ff55723e */ /* 0x000fe400000010ff */
[----:B------:R-:W-:Y:S01]  /*8760*/  F2FP.BF16.F32.PACK_AB R86, RZ, R86 ;  /* 0x00000056ff56723e */ /* 0x000fe200000010ff */
[----:B0-----:R-:W-:Y:S02]  /*8770*/  @P3 IMAD.MOV.U32 R2, RZ, RZ, R12 ;  /* 0x000000ffff023224 */ /* 0x001fe400078e000c */
[----:B------:R-:W-:-:S05]  /*8780*/  @P3 IMAD.MOV.U32 R3, RZ, RZ, R13 ;  /* 0x000000ffff033224 */ /* 0x000fca00078e000d */
[----:B------:R0:W-:Y:S01]  /*8790*/  @P3 STG.E.U16 desc[UR12][R2.64+0x32], R39 ;  /* 0x0000322702003986 */ /* 0x0001e2000c10150c */
[----:B------:R-:W-:-:S03]  /*87a0*/  ISETP.GT.AND P3, PT, R0, 0x21, P0 ;  /* 0x000000210000780c */ /* 0x000fc60000764270 */
[----:B------:R-:W-:Y:S01]  /*87b0*/  @P4 STG.E.U16 desc[UR12][R10.64+0x40], R40 ;  /* 0x000040280a004986 */ /* 0x000fe2000c10150c */
[----:B------:R-:W-:-:S03]  /*87c0*/  ISETP.GT.AND P4, PT, R0, 0x28, P1 ;  /* 0x000000280000780c */ /* 0x000fc60000f84270 */
[----:B------:R-:W-:Y:S01]  /*87d0*/  @P5 STG.E.U16 desc[UR12][R10.64+0x42], R41 ;  /* 0x000042290a005986 */ /* 0x000fe2000c10150c */
[----:B------:R-:W-:Y:S01]  /*87e0*/  ISETP.GT.AND P5, PT, R0, 0x29, P1 ;  /* 0x000000290000780c */ /* 0x000fe20000fa4270 */
[----:B0-----:R-:W-:Y:S02]  /*87f0*/  @P2 IMAD.MOV.U32 R2, RZ, RZ, R12 ;  /* 0x000000ffff022224 */ /* 0x001fe400078e000c */
[----:B------:R-:W-:-:S05]  /*8800*/  @P2 IMAD.MOV.U32 R3, RZ, RZ, R13 ;  /* 0x000000ffff032224 */ /* 0x000fca00078e000d */
[----:B------:R0:W-:Y:S01]  /*8810*/  @P2 STG.E.U16 desc[UR12][R2.64+0x40], R42 ;  /* 0x0000402a02002986 */ /* 0x0001e2000c10150c */
[----:B------:R-:W-:Y:S01]  /*8820*/  ISETP.GT.AND P2, PT, R0, 0x28, P0 ;  /* 0x000000280000780c */ /* 0x000fe20000744270 */
        /* <DEDUP_REMOVED lines=111> */
[C---:B------:R-:W-:Y:S02]  /*8f20*/  ISETP.GT.AND P3, PT, R0.reuse, 0x78, P1 ;  /* 0x000000780000780c */ /* 0x040fe40000f64270 */
[C---:B------:R-:W-:Y:S01]  /*8f30*/  ISETP.GT.AND P1, PT, R0.reuse, 0x79, P1 ;  /* 0x000000790000780c */ /* 0x040fe20000f24270 */
[----:B------:R-:W-:Y:S01]  /*8f40*/  @P4 STG.E.U16 desc[UR12][R10.64+0xe0], R80 ;  /* 0x0000e0500a004986 */ /* 0x000fe2000c10150c */
[C---:B------:R-:W-:Y:S02]  /*8f50*/  ISETP.GT.AND P4, PT, R0.reuse, 0x71, P0 ;  /* 0x000000710000780c */ /* 0x040fe40000784270 */
[----:B------:R-:W-:Y:S01]  /*8f60*/  ISETP.GT.AND P0, PT, R0, 0x79, P0 ;  /* 0x000000790000780c */ /* 0x000fe20000704270 */
[----:B------:R-:W-:Y:S01]  /*8f70*/  @P2 STG.E.U16 desc[UR12][R10.64+0xe2], R81 ;  /* 0x0000e2510a002986 */ /* 0x000fe2000c10150c */
[----:B0-----:R-:W-:Y:S02]  /*8f80*/  @P5 IMAD.MOV.U32 R2, RZ, RZ, R12 ;  /* 0x000000ffff025224 */ /* 0x001fe400078e000c */
[----:B------:R-:W-:-:S05]  /*8f90*/  @P5 IMAD.MOV.U32 R3, RZ, RZ, R13 ;  /* 0x000000ffff035224 */ /* 0x000fca00078e000d */
[----:B------:R0:W-:Y:S02]  /*8fa0*/  @P5 STG.E.U16 desc[UR12][R2.64+0xe0], R82 ;  /* 0x0000e05202005986 */ /* 0x0001e4000c10150c */
[----:B0-----:R-:W-:Y:S02]  /*8fb0*/  @P4 IMAD.MOV.U32 R2, RZ, RZ, R12 ;  /* 0x000000ffff024224 */ /* 0x001fe400078e000c */
[----:B------:R-:W-:-:S05]  /*8fc0*/  @P4 IMAD.MOV.U32 R3, RZ, RZ, R13 ;  /* 0x000000ffff034224 */ /* 0x000fca00078e000d */
[----:B------:R0:W-:Y:S04]  /*8fd0*/  @P4 STG.E.U16 desc[UR12][R2.64+0xe2], R83 ;  /* 0x0000e25302004986 */ /* 0x0001e8000c10150c */
[----:B------:R1:W-:Y:S04]  /*8fe0*/  @P3 STG.E.U16 desc[UR12][R10.64+0xf0], R84 ;  /* 0x0000f0540a003986 */ /* 0x0003e8000c10150c */
[----:B------:R1:W-:Y:S01]  /*8ff0*/  @P1 STG.E.U16 desc[UR12][R10.64+0xf2], R85 ;  /* 0x0000f2550a001986 */ /* 0x0003e2000c10150c */
[----:B0-----:R-:W-:Y:S02]  /*9000*/  @P6 IMAD.MOV.U32 R2, RZ, RZ, R12 ;  /* 0x000000ffff026224 */ /* 0x001fe400078e000c */
[----:B------:R-:W-:-:S05]  /*9010*/  @P6 IMAD.MOV.U32 R3, RZ, RZ, R13 ;  /* 0x000000ffff036224 */ /* 0x000fca00078e000d */
[----:B------:R1:W-:Y:S01]  /*9020*/  @P6 STG.E.U16 desc[UR12][R2.64+0xf0], R86 ;  /* 0x0000f05602006986 */ /* 0x0003e2000c10150c */
[----:B------:R-:W-:Y:S05]  /*9030*/  @!P0 EXIT ;  /* 0x000000000000894d */ /* 0x000fea0003800000 */
[----:B------:R-:W-:-:S05]  /*9040*/  F2FP.BF16.F32.PACK_AB R8, RZ, R8 ;  /* 0x00000008ff08723e */ /* 0x000fca00000010ff */
[----:B------:R-:W-:Y:S01]  /*9050*/  STG.E.U16 desc[UR12][R12.64+0xf2], R8 ;  /* 0x0000f2080c007986 */ /* 0x000fe2000c10150c */
[----:B------:R-:W-:Y:S05]  /*9060*/  EXIT ;  /* 0x000000000000794d */ /* 0x000fea0003800000 */
.L_x_9:
[----:B------:R-:W-:-:S13]  /*9070*/  ISETP.NE.AND P0, PT, R4, RZ, PT ;  /* 0x000000ff0400720c */ /* 0x000fda0003f05270 */
[----:B------:R-:W-:Y:S05]  /*9080*/  @P0 EXIT ;  /* 0x000000000000094d */ /* 0x000fea0003800000 */
[----:B------:R-:W-:Y:S01]  /*9090*/  ELECT P0, URZ, PT ;  /* 0x00000000003f782f */ /* 0x000fe20003800000 */
[----:B------:R-:W-:-:S12]  /*90a0*/  BSSY B0, `(.L_x_272) ;  /* 0x0000078000007945 */ /* 0x000fd80003800000 */
[----:B------:R-:W-:Y:S05]  /*90b0*/  @!P0 BRA `(.L_x_273) ;  /* 0x0000000400d88947 */ /* 0x000fea0003800000 */
[----:B------:R-:W-:Y:S02]  /*90c0*/  ISETP.GE.AND P0, PT, R2, 0x1, PT ;  /* 0x000000010200780c */ /* 0x000fe40003f06270 */
[----:B------:R-:W-:-:S04]  /*90d0*/  SHF.R.S32.HI R5, RZ, 0x1f, R6 ;  /* 0x0000001fff057819 */ /* 0x000fc80000011406 */
[----:B------:R-:W-:-:S07]  /*90e0*/  LEA.HI R4, R5, R6, RZ, 0x7 ;  /* 0x0000000605047211 */ /* 0x000fce00078f38ff */
[----:B------:R-:W-:Y:S05]  /*90f0*/  @!P0 BRA `(.L_x_273) ;  /* 0x0000000400c88947 */ /* 0x000fea0003800000 */
[----:B------:R-:W2:Y:S01]  /*9100*/  S2R R5, SR_CTAID.X ;  /* 0x0000000000057919 */ /* 0x000ea20000002500 */
[----:B------:R-:W-:Y:S01]  /*9110*/  LOP3.LUT R7, R4, 0xffffff80, RZ, 0xc0, !PT ;  /* 0xffffff8004077812 */ /* 0x000fe200078ec0ff */
[----:B------:R-:W-:Y:S01]  /*9120*/  ULDC UR4, c[0x0][0x384] ;  /* 0x0000e10000047ab9 */ /* 0x000fe20000000800 */
[----:B------:R-:W-:Y:S01]  /*9130*/  LOP3.LUT P0, RZ, R6, 0x1f, RZ, 0xc0, !PT ;  /* 0x0000001f06ff7812 */ /* 0x000fe2000780c0ff */
[----:B-1---5:R-:W1:Y:S01]  /*9140*/  S2R R9, SR_CTAID.Y ;  /* 0x0000000000097919 */ /* 0x022e620000002600 */
[----:B------:R-:W-:Y:S01]  /*9150*/  IMAD R4, R10, R11, RZ ;  /* 0x0000000b0a047224 */ /* 0x000fe200078e02ff */
[----:B------:R-:W-:Y:S01]  /*9160*/  ULDC UR5, c[0x0][0x388] ;  /* 0x0000e20000057ab9 */ /* 0x000fe20000000800 */
[----:B------:R-:W-:Y:S01]  /*9170*/  IMAD.IADD R7, R6, 0x1, -R7 ;  /* 0x0000000106077824 */ /* 0x000fe200078e0a07 */
[----:B------:R-:W-:Y:S01]  /*9180*/  LOP3.LUT R22, R0, 0x2, RZ, 0xfc, !PT ;  /* 0x0000000200167812 */ /* 0x000fe200078efcff */
[----:B------:R-:W-:Y:S02]  /*9190*/  IMAD.MOV.U32 R6, RZ, RZ, RZ ;  /* 0x000000ffff067224 */ /* 0x000fe400078e00ff */
[----:B------:R-:W-:Y:S01]  /*91a0*/  IMAD.MOV.U32 R10, RZ, RZ, RZ ;  /* 0x000000ffff0a7224 */ /* 0x000fe200078e00ff */
[----:B------:R-:W-:Y:S01]  /*91b0*/  ISETP.NE.AND P1, PT, R7, RZ, PT ;  /* 0x000000ff0700720c */ /* 0x000fe20003f25270 */
[----:B------:R-:W-:Y:S01]  /*91c0*/  IMAD R4, R3, R4, 0x1 ;  /* 0x0000000103047424 */ /* 0x000fe200078e0204 */
[----:B------:R-:W-:Y:S01]  /*91d0*/  ISETP.NE.OR P0, PT, R7, RZ, !P0 ;  /* 0x000000ff0700720c */ /* 0x000fe20004705670 */
[----:B------:R-:W-:-:S02]  /*91e0*/  IMAD.MOV.U32 R7, RZ, RZ, 0x1 ;  /* 0x00000001ff077424 */ /* 0x000fc400078e00ff */
[----:B--2---:R-:W-:-:S04]  /*91f0*/  IMAD.SHL.U32 R18, R5, 0x80, RZ ;  /* 0x0000008005127824 */ /* 0x004fc800078e00ff */
[----:B------:R-:W-:-:S04]  /*9200*/  IMAD.HI.U32 R5, R18, UR4, RZ ;  /* 0x0000000412057c27 */ /* 0x000fc8000f8e00ff */
[----:B-1----:R-:W-:Y:S01]  /*9210*/  IMAD.SHL.U32 R19, R9, 0x80, RZ ;  /* 0x0000008009137824 */ /* 0x002fe200078e00ff */
[----:B0-----:R-:W-:Y:S02]  /*9220*/  CS2R R8, SRZ ;  /* 0x0000000000087805 */ /* 0x001fe4000001ff00 */
[----:B------:R-:W-:Y:S01]  /*9230*/  SHF.R.U32.HI R5, RZ, UR5, R5 ;  /* 0x00000005ff057c19 */ /* 0x000fe20008011605 */
[----:B------:R-:W-:-:S07]  /*9240*/  VIADD R20, R19, 0x40 ;  /* 0x0000004013147836 */ /* 0x000fce0000000000 */
.L_x_277:
[----:B------:R-:W0:Y:S01]  /*9250*/  S2R R12, SR_CgaCtaId ;  /* 0x00000000000c7919 */ /* 0x000e220000008800 */
[----:B------:R-:W-:-:S04]  /*9260*/  MOV R11, 0x400 ;  /* 0x00000400000b7802 */ /* 0x000fc80000000f00 */
[----:B0-----:R-:W-:Y:S02]  /*9270*/  LEA R21, R12, R11, 0x18 ;  /* 0x0000000b0c157211 */ /* 0x001fe400078ec0ff */
[----:B------:R-:W-:-:S03]  /*9280*/  SHF.L.U32 R11, R7, 0x1f, RZ ;  /* 0x0000001f070b7819 */ /* 0x000fc600000006ff */
[----:B------:R-:W-:-:S07]  /*9290*/  IMAD R12, R6, 0x8, R21 ;  /* 0x00000008060c7824 */ /* 0x000fce00078e0215 */
.L_x_274:
[----:B0-----:R0:W1:Y:S02]  /*92a0*/  SYNCS.PHASECHK.TRANS64.TRYWAIT P2, [R12+URZ+0x38038], R11 ;  /* 0x0380380b0c0075a7 */ /* 0x001064000804017f */
[----:B-1----:R-:W-:Y:S05]  /*92b0*/  @!P2 NANOSLEEP.SYNCS 0x989680 ;  /* 0x009896800000a95d */ /* 0x002fea0003900000 */
[----:B------:R-:W1:Y:S02]  /*92c0*/  @!P2 SYNCS.PHASECHK.TRANS64 P2, [R12+URZ+0x38038], R11 ;  /* 0x0380380b0c00a5a7 */ /* 0x000e64000804007f */
[----:B-1----:R-:W-:Y:S05]  /*92d0*/  @!P2 BRA `(.L_x_274) ;  /* 0xfffffffc00f0a947 */ /* 0x002fea000383ffff */
[----:B0-----:R-:W0:Y:S02]  /*92e0*/  @!P1 LDC R11, c[0x0][0x500] ;  /* 0x00014000ff0b9b82 */ /* 0x001e240000000800 */
[----:B0-----:R0:W-:Y:S02]  /*92f0*/  @!P1 SYNCS.ARRIVE.TRANS64 RZ, [R12+URZ+0x38000], R11 ;  /* 0x0380000b0cff99a7 */ /* 0x0011e4000800003f */
[----:B0-----:R-:W-:-:S04]  /*9300*/  PRMT R11, R22, 0x9910, RZ ;  /* 0x00009910160b7816 */ /* 0x001fc800000000ff */
[----:B------:R-:W-:-:S13]  /*9310*/  ISETP.NE.AND P2, PT, R11, 0x2, PT ;  /* 0x000000020b00780c */ /* 0x000fda0003f45270 */
[----:B------:R-:W-:Y:S05]  /*9320*/  @P2 BRA `(.L_x_275) ;  /* 0x0000000000042947 */ /* 0x000fea0003800000 */
[----:B------:R-:W-:Y:S01]  /*9330*/  BPT.TRAP 0x1 ;  /* 0x000000040000795c */ /* 0x000fe20000300000 */
.L_x_275:
[----:B------:R-:W-:Y:S05]  /*9340*/  @P0 BRA `(.L_x_276) ;  /* 0x0000000000040947 */ /* 0x000fea0003800000 */
[----:B------:R-:W-:Y:S01]  /*9350*/  BPT.TRAP 0x1 ;  /* 0x000000040000795c */ /* 0x000fe20000300000 */
.L_x_276:
[----:B------:R-:W0:Y:S01]  /*9360*/  LDC R13, c[0x0][0x380] ;  /* 0x0000e000ff0d7b82 */ /* 0x000e220000000800 */
[----:B------:R-:W-:Y:S01]  /*9370*/  R2UR UR4, R5 ;  /* 0x00000000050472ca */ /* 0x000fe200000e0000 */
[----:B------:R-:W-:Y:S01]  /*9380*/  ULDC UR28, c[0x0][0x38c] ;  /* 0x0000e300001c7ab9 */ /* 0x000fe20000000800 */
[----:B------:R-:W-:Y:S01]  /*9390*/  R2UR UR10, R18 ;  /* 0x00000000120a72ca */ /* 0x000fe200000e0000 */
[----:B------:R-:W-:Y:S01]  /*93a0*/  UISETP.NE.AND UP0, UPT, UR28, 0x1, UPT ;  /* 0x000000011c00788c */ /* 0x000fe2000bf05270 */
[----:B------:R-:W-:Y:S01]  /*93b0*/  R2UR UR25, R12 ;  /* 0x000000000c1972ca */ /* 0x000fe200000e0000 */
[----:B------:R-:W-:Y:S01]  /*93c0*/  ULDC.64 UR14, c[0x0][0x198] ;  /* 0x00006600000e7ab9 */ /* 0x000fe20000000a00 */
[C---:B------:R-:W-:Y:S01]  /*93d0*/  R2UR UR26, R10.reuse ;  /* 0x000000000a1a72ca */ /* 0x040fe200000e0000 */
[----:B------:R-:W1:Y:S01]  /*93e0*/  LDC.64 R14, c[0x0][0x3b8] ;  /* 0x0000ee00ff0e7b82 */ /* 0x000e620000000a00 */
[----:B------:R-:W-:Y:S01]  /*93f0*/  VIADD R10, R10, 0x1 ;  /* 0x000000010a0a7836 */ /* 0x000fe20000000000 */
[----:B------:R-:W-:Y:S01]  /*9400*/  R2UR UR7, R21 ;  /* 0x00000000150772ca */ /* 0x000fe200000e0000 */
[----:B------:R-:W-:Y:S01]  /*9410*/  VIADD R4, R4, 0xffffffff ;  /* 0xffffffff04047836 */ /* 0x000fe20000000000 */
[----:B------:R-:W-:Y:S01]  /*9420*/  R2UR UR24, R6 ;  /* 0x00000000061872ca */ /* 0x000fe200000e0000 */
[----:B------:R-:W-:Y:S01]  /*9430*/  ULDC.64 UR16, c[0x0][0x3b0] ;  /* 0x0000ec0000107ab9 */ /* 0x000fe20000000a00 */
[----:B------:R-:W-:Y:S01]  /*9440*/  R2UR UR20, R9 ;  /* 0x00000000091472ca */ /* 0x000fe200000e0000 */
[----:B------:R-:W-:Y:S01]  /*9450*/  @UP0 ULDC.64 UR12, c[0x0][0x390] ;  /* 0x0000e400000c0ab9 */ /* 0x000fe20000000a00 */
[----:B------:R-:W1:Y:S01]  /*9460*/  LDC.64 R16, c[0x0][0x3d8] ;  /* 0x0000f600ff107b82 */ /* 0x000e620000000a00 */
[----:B------:R-:W-:Y:S01]  /*9470*/  R2UR UR21, R8 ;  /* 0x00000000081572ca */ /* 0x000fe200000e0000 */
[----:B------:R-:W-:Y:S01]  /*9480*/  ULDC.64 UR22, c[0x0][0x3d0] ;  /* 0x0000f40000167ab9 */ /* 0x000fe20000000a00 */
[----:B------:R-:W-:Y:S01]  /*9490*/  R2UR UR18, R19 ;  /* 0x00000000131272ca */ /* 0x000fe200000e0000 */
[----:B------:R-:W-:Y:S01]  /*94a0*/  USHF.L.U32 UR26, UR26, 0x6, URZ ;  /* 0x000000061a1a7899 */ /* 0x000fe2000800063f */
[----:B------:R-:W-:Y:S01]  /*94b0*/  ISETP.GT.AND P5, PT, R4, 0x1, PT ;  /* 0x000000010400780c */ /* 0x000fe20003fa4270 */
[----:B------:R-:W-:Y:S01]  /*94c0*/  UIADD3 UR25, UR25, 0x38000, URZ ;  /* 0x0003800019197890 */ /* 0x000fe2000fffe03f */
[----:B------:R-:W-:Y:S01]  /*94d0*/  VIADD R6, R6, 0x1 ;  /* 0x0000000106067836 */ /* 0x000fe20000000000 */
[----:B0-----:R-:W-:Y:S01]  /*94e0*/  ISETP.NE.AND P2, PT, R13, 0x1, PT ;  /* 0x000000010d00780c */ /* 0x001fe20003f45270 */
[----:B------:R-:W-:Y:S01]  /*94f0*/  ULEA UR24, UR24, UR7, 0xe ;  /* 0x0000000718187291 */ /* 0x000fe2000f8e703f */
[----:B------:R-:W-:-:S02]  /*9500*/  UMOV UR5, 0x10000000 ;  /* 0x1000000000057882 */ /* 0x000fc40000000000 */
[C---:B------:R-:W-:Y:S01]  /*9510*/  ISETP.NE.AND P4, PT, R6.reuse, 0x7, PT ;  /* 0x000000070600780c */ /* 0x040fe20003f85270 */
[----:B------:R-:W-:Y:S01]  /*9520*/  UMOV UR19, UR26 ;  /* 0x0000001a00137c82 */ /* 0x000fe20008000000 */
[----:B------:R-:W-:Y:S02]  /*9530*/  UMOV UR11, UR26 ;  /* 0x0000001a000b7c82 */ /* 0x000fe40008000000 */
[----:B------:R-:W-:-:S05]  /*9540*/  SEL R6, R6, RZ, P4 ;  /* 0x000000ff06067207 */ /* 0x000fca0002000000 */
[----:B------:R-:W-:Y:S01]  /*9550*/  @P2 IMAD.U32 R11, RZ, RZ, UR4 ;  /* 0x00000004ff0b2e24 */ /* 0x000fe2000f8e00ff */
[----:B------:R-:W-:Y:S01]  /*9560*/  UMOV UR4, 0x0 ;  /* 0x0000000000047882 */ /* 0x000fe20000000000 */
[----:B-1----:R-:W-:-:S03]  /*9570*/  IMAD R12, R8, R15, R17 ;  /* 0x0000000f080c7224 */ /* 0x002fc600078e0211 */
[----:B------:R-:W-:Y:S01]  /*9580*/  @P2 R2UR UR10, R11 ;  /* 0x000000000b0a22ca */ /* 0x000fe200000e0000 */
[----:B------:R-:W-:Y:S01]  /*9590*/  IMAD R11, R9, R14, R16 ;  /* 0x0000000e090b7224 */ /* 0x000fe200078e0210 */
[C---:B------:R-:W-:Y:S02]  /*95a0*/  ISETP.NE.AND P2, PT, R10.reuse, R3, PT ;  /* 0x000000030a00720c */ /* 0x040fe40003f45270 */
[----:B------:R-:W-:Y:S02]  /*95b0*/  SEL R14, RZ, 0x1, P4 ;  /* 0x00000001ff0e7807 */ /* 0x000fe40002000000 */
[----:B------:R-:W-:Y:S02]  /*95c0*/  PRMT R11, R11, 0x40, R12 ;  /* 0x000000400b0b7816 */ /* 0x000fe4000000000c */
[----:B------:R-:W0:Y:S01]  /*95d0*/  LDC R12, c[0x0][0x3c8] ;  /* 0x0000f200ff0c7b82 */ /* 0x000e220000000800 */
[----:B------:R-:W-:Y:S02]  /*95e0*/  LOP3.LUT R7, R7, R14, RZ, 0x3c, !PT ;  /* 0x0000000e07077212 */ /* 0x000fe400078e3cff */
[----:B------:R-:W-:-:S02]  /*95f0*/  SEL R10, R10, RZ, P2 ;  /* 0x000000ff0a0a7207 */ /* 0x000fc40001000000 */
[----:B------:R-:W-:Y:S02]  /*9600*/  UIADD3 UR6, -UR10, URZ, URZ ;  /* 0x0000003f0a067290 */ /* 0x000fe4000fffe13f */
[----:B------:R-:W-:Y:S02]  /*9610*/  UIMAD.WIDE.U32 UR8, UR10, UR12, URZ ;  /* 0x0000000c0a0872a5 */ /* 0x000fe4000f8e003f */
[----:B------:R-:W-:Y:S01]  /*9620*/  UMOV UR29, UR10 ;  /* 0x0000000a001d7c82 */ /* 0x000fe20008000000 */
[----:B------:R-:W-:Y:S01]  /*9630*/  UMOV UR12, UR20 ;  /* 0x00000014000c7c82 */ /* 0x000fe20008000000 */
[----:B------:R-:W-:Y:S01]  /*9640*/  IMAD R13, R13, UR6, R18 ;  /* 0x000000060d0d7c24 */ /* 0x000fe2000f8e0212 */
[----:B------:R-:W-:Y:S02]  /*9650*/  @UP0 USHF.R.U32.HI UR29, URZ, UR13, UR9 ;  /* 0x0000000d3f1d0299 */ /* 0x000fe40008011609 */
[----:B------:R-:W-:Y:S01]  /*9660*/  R2UR UR9, R11 ;  /* 0x000000000b0972ca */ /* 0x000fe200000e0000 */
[----:B------:R-:W-:Y:S01]  /*9670*/  VIADD R11, R9, 0x1 ;  /* 0x00000001090b7836 */ /* 0x000fe20000000000 */
[----:B------:R-:W-:Y:S01]  /*9680*/  R2UR UR27, R13 ;  /* 0x000000000d1b72ca */ /* 0x000fe200000e0000 */
[----:B------:R-:W-:Y:S01]  /*9690*/  UIADD3 UR8, -UR29, URZ, URZ ;  /* 0x0000003f1d087290 */ /* 0x000fe2000fffe13f */
[----:B------:R-:W-:Y:S01]  /*96a0*/  @P2 IMAD.MOV R11, RZ, RZ, R9 ;  /* 0x000000ffff0b2224 */ /* 0x000fe200078e0209 */
[----:B------:R-:W-:-:S02]  /*96b0*/  UIADD3 UR6, UP1, UR14, 0xf0, URZ ;  /* 0x000000f00e067890 */ /* 0x000fc4000ff3e03f */
[----:B------:R-:W-:Y:S01]  /*96c0*/  UIMAD UR28, UR28, UR8, UR10 ;  /* 0x000000081c1c72a4 */ /* 0x000fe2000f8e020a */
[----:B------:R-:W-:Y:S01]  /*96d0*/  R2UR UR10, R20 ;  /* 0x00000000140a72ca */ /* 0x000fe200000e0000 */
[----:B------:R-:W-:Y:S01]  /*96e0*/  UIADD3 UR14, UP2, UR14, 0x1f0, URZ ;  /* 0x000001f00e0e7890 */ /* 0x000fe2000ff5e03f */
[C---:B0-----:R-:W-:Y:S01]  /*96f0*/  ISETP.NE.AND P3, PT, R11.reuse, R12, PT ;  /* 0x0000000c0b00720c */ /* 0x041fe20003f65270 */
[----:B------:R-:W-:Y:S01]  /*9700*/  UIADD3.X UR7, URZ, UR15, URZ, UP1, !UPT ;  /* 0x0000000f3f077290 */ /* 0x000fe20008ffe43f */
[----:B------:R-:W-:Y:S01]  /*9710*/  VIADD R12, R8, 0x1 ;  /* 0x00000001080c7836 */ /* 0x000fe20000000000 */
[----:B------:R-:W-:Y:S01]  /*9720*/  UIMAD UR28, UR28, UR17, UR23 ;  /* 0x000000111c1c72a4 */ /* 0x000fe2000f8e0217 */
[----:B------:R-:W-:Y:S01]  /*9730*/  SEL R9, R11, RZ, P3 ;  /* 0x000000ff0b097207 */ /* 0x000fe20001800000 */
[----:B------:R-:W-:Y:S02]  /*9740*/  UIMAD UR27, UR27, UR16, UR22 ;  /* 0x000000101b1b72a4 */ /* 0x000fe4000f8e0216 */
[----:B------:R-:W-:-:S02]  /*9750*/  UPRMT UR22, UR9, 0x5410, URZ ;  /* 0x0000541009167896 */ /* 0x000fc4000800003f */
[----:B------:R-:W-:Y:S02]  /*9760*/  UIADD3.X UR15, URZ, UR15, URZ, UP2, !UPT ;  /* 0x0000000f3f0f7290 */ /* 0x000fe400097fe43f */
[----:B------:R-:W-:Y:S02]  /*9770*/  UIADD3 UR16, UR24, 0x1c000, URZ ;  /* 0x0001c00018107890 */ /* 0x000fe4000fffe03f */
[----:B------:R-:W-:Y:S01]  /*9780*/  UIADD3 UR8, UR24, 0x1e000, URZ ;  /* 0x0001e00018087890 */ /* 0x000fe2000fffe03f */
[----:B------:R-:W-:Y:S01]  /*9790*/  @P3 IMAD.MOV R12, RZ, RZ, R8 ;  /* 0x000000ffff0c3224 */ /* 0x000fe200078e0208 */
[----:B------:R-:W-:Y:S01]  /*97a0*/  UMOV UR17, UR25 ;  /* 0x0000001900117c82 */ /* 0x000fe20008000000 */
[----:B------:R2:W-:Y:S01]  /*97b0*/  UTMALDG.4D.IM2COL [UR24], [UR6], UR22 ;  /* 0x00000018060073b4 */ /* 0x0005e20008058016 */
[----:B------:R-:W-:Y:S01]  /*97c0*/  UMOV UR13, UR21 ;  /* 0x00000015000d7c82 */ /* 0x000fe20008000000 */
[----:B------:R-:W-:Y:S01]  /*97d0*/  UMOV UR9, UR25 ;  /* 0x0000001900097c82 */ /* 0x000fe20008000000 */
[----:B------:R-:W-:Y:S01]  /*97e0*/  IMAD.MOV.U32 R8, RZ, RZ, R12 ;  /* 0x000000ffff087224 */ /* 0x000fe200078e000c */
[----:B------:R2:W-:Y:S02]  /*97f0*/  UTMALDG.4D [UR16], [UR14], desc[UR4] ;  /* 0x000004100e0075b4 */ /* 0x0005e40008019000 */
[----:B------:R2:W-:Y:S02]  /*9800*/  UTMALDG.4D [UR8], [UR14], desc[UR4] ;  /* 0x000004080e0075b4 */ /* 0x0005e40008019000 */
[----:B--2---:R-:W-:Y:S05]  /*9810*/  @P5 BRA `(.L_x_277) ;  /* 0xfffffff8008c5947 */ /* 0x004fea000383ffff */
.L_x_273:
[----:B------:R-:W-:Y:S05]  /*9820*/  BSYNC B0 ;  /* 0x0000000000007941 */ /* 0x000fea0003800000 */
.L_x_272:
[----:B------:R-:W-:Y:S01]  /*9830*/  ISETP.GE.U32.AND P0, PT, R2, 0x7, PT ;  /* 0x000000070200780c */ /* 0x000fe20003f06070 */
[----:B------:R-:W-:-:S12]  /*9840*/  IMAD.MOV.U32 R3, RZ, RZ, 0x1 ;  /* 0x00000001ff037424 */ /* 0x000fd800078e00ff */
[----:B------:R-:W-:Y:S05]  /*9850*/  @!P0 BRA `(.L_x_278) ;  /* 0x00000000001c8947 */ /* 0x000fea0003800000 */
[----:B------:R-:W-:-:S04]  /*9860*/  IMAD.WIDE.U32 R4, R2, 0x24924925, RZ ;  /* 0x2492492502047825 */ /* 0x000fc800078e00ff */
[----:B------:R-:W-:-:S05]  /*9870*/  IMAD.IADD R3, R2, 0x1, -R5 ;  /* 0x0000000102037824 */ /* 0x000fca00078e0a05 */
[----:B------:R-:W-:-:S04]  /*9880*/  LEA.HI R3, R3, R5, RZ, 0x1f ;  /* 0x0000000503037211 */ /* 0x000fc800078ff8ff */
[----:B------:R-:W-:-:S04]  /*9890*/  SHF.R.U32.HI R3, RZ, 0x2, R3 ;  /* 0x00000002ff037819 */ /* 0x000fc80000011603 */
[----:B------:R-:W-:-:S04]  /*98a0*/  LOP3.LUT R3, R3, 0x1, RZ, 0xc0, !PT ;  /* 0x0000000103037812 */ /* 0x000fc800078ec0ff */
[----:B------:R-:W-:-:S04]  /*98b0*/  ISETP.NE.U32.AND P0, PT, R3, 0x1, PT ;  /* 0x000000010300780c */ /* 0x000fc80003f05070 */
[----:B------:R-:W-:-:S09]  /*98c0*/  SEL R3, RZ, 0x1, !P0 ;  /* 0x00000001ff037807 */ /* 0x000fd20004000000 */
.L_x_278:
[----:B------:R-:W-:Y:S05]  /*98d0*/  WARPSYNC.ALL ;  /* 0x0000000000007948 */ /* 0x000fea0003800000 */
[----:B------:R-:W-:-:S13]  /*98e0*/  ELECT P0, URZ, PT ;  /* 0x00000000003f782f */ /* 0x000fda0003800000 */
[----:B------:R-:W-:Y:S05]  /*98f0*/  @!P0 EXIT ;  /* 0x000000000000894d */ /* 0x000fea0003800000 */
[----:B------:R-:W-:-:S04]  /*9900*/  LOP3.LUT R0, R0, 0x2, RZ, 0xfc, !PT ;  /* 0x0000000200007812 */ /* 0x000fc800078efcff */
[----:B------:R-:W-:-:S13]  /*9910*/  ISETP.NE.AND P0, PT, R0, 0x3, PT ;  /* 0x000000030000780c */ /* 0x000fda0003f05270 */
[----:B------:R-:W-:Y:S05]  /*9920*/  @!P0 BRA `(.L_x_279) ;  /* 0x0000000000048947 */ /* 0x000fea0003800000 */
[----:B------:R-:W-:Y:S01]  /*9930*/  BPT.TRAP 0x1 ;  /* 0x000000040000795c */ /* 0x000fe20000300000 */
.L_x_279:
[----:B------:R-:W2:Y:S01]  /*9940*/  S2R R7, SR_CgaCtaId ;  /* 0x0000000000077919 */ /* 0x000ea20000008800 */
[----:B------:R-:W-:Y:S01]  /*9950*/  IMAD.WIDE.U32 R4, R2, 0x24924925, RZ ;  /* 0x2492492502047825 */ /* 0x000fe200078e00ff */
[----:B------:R-:W-:-:S03]  /*9960*/  MOV R0, 0x400 ;  /* 0x0000040000007802 */ /* 0x000fc60000000f00 */
[----:B------:R-:W-:-:S05]  /*9970*/  IMAD.IADD R4, R2, 0x1, -R5 ;  /* 0x0000000102047824 */ /* 0x000fca00078e0a05 */
[----:B------:R-:W-:-:S04]  /*9980*/  LEA.HI R4, R4, R5, RZ, 0x1f ;  /* 0x0000000504047211 */ /* 0x000fc800078ff8ff */
[----:B------:R-:W-:-:S05]  /*9990*/  SHF.R.U32.HI R5, RZ, 0x2, R4 ;  /* 0x00000002ff057819 */ /* 0x000fca0000011604 */
[----:B------:R-:W-:Y:S01]  /*99a0*/  IMAD R2, R5, -0x7, R2 ;  /* 0xfffffff905027824 */ /* 0x000fe200078e0202 */
[----:B--2---:R-:W-:Y:S02]  /*99b0*/  LEA R0, R7, R0, 0x18 ;  /* 0x0000000007007211 */ /* 0x004fe400078ec0ff */
[----:B------:R-:W-:-:S03]  /*99c0*/  SHF.L.U32 R7, R3, 0x1f, RZ ;  /* 0x0000001f03077819 */ /* 0x000fc600000006ff */
[----:B------:R-:W-:-:S04]  /*99d0*/  VIADD R5, R0, 0x38038 ;  /* 0x0003803800057836 */ /* 0x000fc80000000000 */
[----:B------:R-:W-:-:S07]  /*99e0*/  IMAD R0, R2, 0x8, R5 ;  /* 0x0000000802007824 */ /* 0x000fce00078e0205 */
.L_x_280:
[----:B--2---:R2:W3:Y:S02]  /*99f0*/  SYNCS.PHASECHK.TRANS64.TRYWAIT P0, [R0+URZ], R7 ;  /* 0x00000007000075a7 */ /* 0x0044e4000800017f */
[----:B---3--:R-:W-:Y:S05]  /*9a00*/  @!P0 NANOSLEEP.SYNCS 0x989680 ;  /* 0x009896800000895d */ /* 0x008fea0003900000 */
[----:B------:R-:W3:Y:S02]  /*9a10*/  @!P0 SYNCS.PHASECHK.TRANS64 P0, [R0+URZ], R7 ;  /* 0x00000007000085a7 */ /* 0x000ee4000800007f */
[----:B---3--:R-:W-:Y:S05]  /*9a20*/  @!P0 BRA `(.L_x_280) ;  /* 0xfffffffc00f08947 */ /* 0x008fea000383ffff */
[----:B------:R-:W-:-:S05]  /*9a30*/  VIADD R2, R2, 0x1 ;  /* 0x0000000102027836 */ /* 0x000fca0000000000 */
[----:B------:R-:W-:-:S04]  /*9a40*/  ISETP.NE.AND P0, PT, R2, 0x7, PT ;  /* 0x000000070200780c */ /* 0x000fc80003f05270 */
[----:B--2---:R-:W-:Y:S02]  /*9a50*/  SEL R0, RZ, 0x1, P0 ;  /* 0x00000001ff007807 */ /* 0x004fe40000000000 */
[----:B------:R-:W-:Y:S02]  /*9a60*/  SEL R2, R2, RZ, P0 ;  /* 0x000000ff02027207 */ /* 0x000fe40000000000 */
[----:B------:R-:W-:-:S03]  /*9a70*/  LOP3.LUT R7, R3, R0, RZ, 0x3c, !PT ;  /* 0x0000000003077212 */ /* 0x000fc600078e3cff */
[----:B------:R-:W-:Y:S01]  /*9a80*/  IMAD R0, R2, 0x8, R5 ;  /* 0x0000000802007824 */ /* 0x000fe200078e0205 */
[----:B------:R-:W-:-:S07]  /*9a90*/  SHF.L.U32 R3, R7, 0x1f, RZ ;  /* 0x0000001f07037819 */ /* 0x000fce00000006ff */
.L_x_281:
        /* <DEDUP_REMOVED lines=11> */
.L_x_282:
        /* <DEDUP_REMOVED lines=11> */
.L_x_283:
        /* <DEDUP_REMOVED lines=11> */
.L_x_284:
        /* <DEDUP_REMOVED lines=11> */
.L_x_285:
        /* <DEDUP_REMOVED lines=11> */
.L_x_286:
[----:B--2---:R2:W3:Y:S02]  /*9e10*/  SYNCS.PHASECHK.TRANS64.TRYWAIT P0, [R2+URZ], R3 ;  /* 0x00000003020075a7 */ /* 0x0044e4000800017f */
[----:B---3--:R-:W-:Y:S05]  /*9e20*/  @!P0 NANOSLEEP.SYNCS 0x989680 ;  /* 0x009896800000895d */ /* 0x008fea0003900000 */
[----:B------:R-:W3:Y:S02]  /*9e30*/  @!P0 SYNCS.PHASECHK.TRANS64 P0, [R2+URZ], R3 ;  /* 0x00000003020085a7 */ /* 0x000ee4000800007f */
[----:B---3--:R-:W-:Y:S05]  /*9e40*/  @P0 EXIT ;  /* 0x000000000000094d */ /* 0x008fea0003800000 */
[----:B------:R-:W-:Y:S05]  /*9e50*/  BRA `(.L_x_286) ;  /* 0xfffffffc00ec7947 */ /* 0x000fea000383ffff */
.L_x_287:
[----:B------:R-:W-:-:S00]  /*9e60*/  BRA `(.L_x_287) ;  /* 0xfffffffc00fc7947 */ /* 0x000fc0000383ffff */
[----:B------:R-:W-:-:S00]  /*9e70*/  NOP ;  /* 0x0000000000007918 */ /* 0x000fc00000000000 */
        /* <DEDUP_REMOVED lines=8> */
.L_x_288:


//--------------------- .nv.shared._ZN7cutlass13device_kernelINS_4conv6kernel13ConvUniversalINS1_16ConvProblemShapeILNS1_8OperatorE1ELi2EEENS1_10collective14CollectiveConvINS1_46MainloopSm90TmaGmmaWarpSpecializedImplicitGemmILS5_1ELi7ELi2EN4cute5tupleIJNSA_1CILi1EEESD_SD_EEENS1_36KernelImplicitTmaWarpSpecializedSm90ELi1EEENSB_IJNSC_ILi128EEESH_NSB_IJNSC_ILi64EEEEEEEEENS_10bfloat16_tESL_NSA_8TiledMMAINSA_8MMA_AtomIJNSA_4SM904GMMA28MMA_64x128x16_F32BF16BF16_SSILNSP_5MajorE0ELSR_1ELNSP_7ScaleInE1ELSS_1EEEEEENSA_6LayoutISE_NSB_IJNSC_ILi0EEESW_SW_EEEEENSB_IJNSA_10UnderscoreESZ_SZ_EEEEENS7_6detail26Sm90ImplicitGemmTileTraitsINSA_20SM90_TMA_LOAD_IM2COLENSA_14ComposedLayoutINSA_7SwizzleILi3ELi4ELi3EEENSA_18smem_ptr_flag_bitsILi16EEENSV_INSB_IJNSB_IJNSC_ILi8EEENSC_ILi16EEEEEENSB_IJSI_SD_EEENSB_IJSD_NSC_ILi7EEEEEEEEENSB_IJNSB_IJSI_NSC_ILi512EEEEEENSB_IJSD_SW_EEENSB_IJSW_NSC_ILi8192EEEEEEEEEEEEEvEENS13_INSA_13SM90_TMA_LOADENS15_IS17_S19_NSV_INSB_IJNSB_IJSI_NSC_ILi2EEEEEENSB_IJS1A_S1A_EEES1F_EEENSB_IJNSB_IJSD_NSC_ILi4096EEEEEES1I_S1L_EEEEEEEvEEEENS_8epilogue10collective6detail29Sm90TmaWarpSpecializedAdapterINS23_15DefaultEpilogueISL_NSB_IJNSB_IJlllEEESD_SW_EEES28_NS22_6thread17LinearCombinationISL_Li1EffLNS29_9ScaleType4KindE0ELNS_15FloatRoundStyleE2ESL_EENS_4gemm15EpilogueDefaultEEEEEvvEEEEvNT_6ParamsE --------------------------
	.section	.nv.shared._ZN7cutlass13device_kernelINS_4conv6kernel13ConvUniversalINS1_16ConvProblemShapeILNS1_8OperatorE1ELi2EEENS1_10collective14CollectiveConvINS1_46MainloopSm90TmaGmmaWarpSpecializedImplicitGemmILS5_1ELi7ELi2EN4cute5tupleIJNSA_1CILi1EEESD_SD_EEENS1_36KernelImplicitTmaWarpSpecializedSm90ELi1EEENSB_IJNSC_ILi128EEESH_NSB_IJNSC_ILi64EEEEEEEEENS_10bfloat16_tESL_NSA_8TiledMMAINSA_8MMA_AtomIJNSA_4SM904GMMA28MMA_64x128x16_F32BF16BF16_SSILNSP_5MajorE0ELSR_1ELNSP_7ScaleInE1ELSS_1EEEEEENSA_6LayoutISE_NSB_IJNSC_ILi0EEESW_SW_EEEEENSB_IJNSA_10UnderscoreESZ_SZ_EEEEENS7_6detail26Sm90ImplicitGemmTileTraitsINSA_20SM90_TMA_LOAD_IM2COLENSA_14ComposedLayoutINSA_7SwizzleILi3ELi4ELi3EEENSA_18smem_ptr_flag_bitsILi16EEENSV_INSB_IJNSB_IJNSC_ILi8EEENSC_ILi16EEEEEENSB_IJSI_SD_EEENSB_IJSD_NSC_ILi7EEEEEEEEENSB_IJNSB_IJSI_NSC_ILi512EEEEEENSB_IJSD_SW_EEENSB_IJSW_NSC_ILi8192EEEEEEEEEEEEEvEENS13_INSA_13SM90_TMA_LOADENS15_IS17_S19_NSV_INSB_IJNSB_IJSI_NSC_ILi2EEEEEENSB_IJS1A_S1A_EEES1F_EEENSB_IJNSB_IJSD_NSC_ILi4096EEEEEES1I_S1L_EEEEEEEvEEEENS_8epilogue10collective6detail29Sm90TmaWarpSpecializedAdapterINS23_15DefaultEpilogueISL_NSB_IJNSB_IJlllEEESD_SW_EEES28_NS22_6thread17LinearCombinationISL_Li1EffLNS29_9ScaleType4KindE0ELNS_15FloatRoundStyleE2ESL_EENS_4gemm15EpilogueDefaultEEEEEvvEEEEvNT_6ParamsE,"aw",@nobits
	.sectionflags	@""
	.align	16
	.zero		1024


//--------------------- .nv.shared.reserved.0     --------------------------
	.section	.nv.shared.reserved.0,"aw",@nobits
	.weak		__nv_reservedSMEM_offset_0_alias
	.size		__nv_reservedSMEM_offset_0_alias, 0, 0
	.other		__nv_reservedSMEM_offset_0_alias,@"STO_CUDA_RESERVED_SHARED STV_DEFAULT"
__nv_reservedSMEM_offset_0_alias:
	.zero		0


//--------------------- .nv.global                --------------------------
	.section	.nv.global,"aw",@nobits
.nv.global:
	.type		_ZN39_INTERNAL_2a164ce9_4_k_cu_6f1403f7_27954cute1_E,@object
	.size		_ZN39_INTERNAL_2a164ce9_4_k_cu_6f1403f7_27954cute1_E,(_ZN39_INTERNAL_2a164ce9_4_k_cu_6f1403f7_27954cuda3std3__45__cpo6cbeginE - _ZN39_INTERNAL_2a164ce9_4_k_cu_6f1403f7_27954cute1_E)
_ZN39_INTERNAL_2a164ce9_4_k_cu_6f1403f7_27954cute1_E:
	.zero		1
	.type		_ZN39_INTERNAL_2a164ce9_4_k_cu_6f1403f7_27954cuda3std3__45__cpo6cbeginE,@object
	.size		_ZN39_INTERNAL_2a164ce9_4_k_cu_6f1403f7_27954cuda3std3__45__cpo6cbeginE,(_ZN39_INTERNAL_2a164ce9_4_k_cu_6f1403f7_27954cuda3std3__48in_placeE - _ZN39_INTERNAL_2a164ce9_4_k_cu_6f1403f7_27954cuda3std3__45__cpo6cbeginE)
_ZN39_INTERNAL_2a164ce9_4_k_cu_6f1403f7_27954cuda3std3__45__cpo6cbeginE:
	.zero		1
	.type		_ZN39_INTERNAL_2a164ce9_4_k_cu_6f1403f7_27954cuda3std3__48in_placeE,@object
	.size		_ZN39_INTERNAL_2a164ce9_4_k_cu_6f1403f7_27954cuda3std3__48in_placeE,(_ZN39_INTERNAL_2a164ce9_4_k_cu_6f1403f7_27954cuda3std6ranges3__45__cpo9iter_moveE - _ZN39_INTERNAL_2a164ce9_4_k_cu_6f1403f7_27954cuda3std3__48in_placeE)
_ZN39_INTERNAL_2a164ce9_4_k_cu_6f1403f7_27954cuda3std3__48in_placeE:
	.zero		1
	.type		_ZN39_INTERNAL_2a164ce9_4_k_cu_6f1403f7_27954cuda3std6ranges3__45__cpo9iter_moveE,@object
	.size		_ZN39_INTERNAL_2a164ce9_4_k_cu_6f1403f7_27954cuda3std6ranges3__45__cpo9iter_moveE,(_ZN39_INTERNAL_2a164ce9_4_k_cu_6f1403f7_27954cuda3std3__45__cpo5beginE - _ZN39_INTERNAL_2a164ce9_4_k_cu_6f1403f7_27954cuda3std6ranges3__45__cpo9iter_moveE)
_ZN39_INTERNAL_2a164ce9_4_k_cu_6f1403f7_27954cuda3std6ranges3__45__cpo9iter_moveE:
	.zero		1
	.type		_ZN39_INTERNAL_2a164ce9_4_k_cu_6f1403f7_27954cuda3std3__45__cpo5beginE,@object
	.size		_ZN39_INTERNAL_2a164ce9_4_k_cu_6f1403f7_27954cuda3std3__45__cpo5beginE,(_ZN39_INTERNAL_2a164ce9_4_k_cu_6f1403f7_27954cuda3std3__441_GLOBAL__N__2a164ce9_4_k_cu_6f1403f7_27956ignoreE - _ZN39_INTERNAL_2a164ce9_4_k_cu_6f1403f7_27954cuda3std3__45__cpo5beginE)
_ZN39_INTERNAL_2a164ce9_4_k_cu_6f1403f7_27954cuda3std3__45__cpo5beginE:
	.zero		1
	.type		_ZN39_INTERNAL_2a164ce9_4_k_cu_6f1403f7_27954cuda3std3__441_GLOBAL__N__2a164ce9_4_k_cu_6f1403f7_27956ignoreE,@object
	.size		_ZN39_INTERNAL_2a164ce9_4_k_cu_6f1403f7_27954cuda3std3__441_GLOBAL__N__2a164ce9_4_k_cu_6f1403f7_27956ignoreE,(_ZN39_INTERNAL_2a164ce9_4_k_cu_6f1403f7_27954cute7productE - _ZN39_INTERNAL_2a164ce9_4_k_cu_6f1403f7_27954cuda3std3__441_GLOBAL__N__2a164ce9_4_k_cu_6f1403f7_27956ignoreE)
_ZN39_INTERNAL_2a164ce9_4_k_cu_6f1403f7_27954cuda3std3__441_GLOBAL__N__2a164ce9_4_k_cu_6f1403f7_27956ignoreE:
	.zero		1
	.type		_ZN39_INTERNAL_2a164ce9_4_k_cu_6f1403f7_27954cute7productE,@object
	.size		_ZN39_INTERNAL_2a164ce9_4_k_cu_6f1403f7_27954cute7productE,(_ZN39_INTERNAL_2a164ce9_4_k_cu_6f1403f7_27954cuda3std3__45__cpo3endE - _ZN39_INTERNAL_2a164ce9_4_k_cu_6f1403f7_27954cute7productE)
_ZN39_INTERNAL_2a164ce9_4_k_cu_6f1403f7_27954cute7productE:
	.zero		1
	.type		_ZN39_INTERNAL_2a164ce9_4_k_cu_6f1403f7_27954cuda3std3__45__cpo3endE,@object
	.size		_ZN39_INTERNAL_2a164ce9_4_k_cu_6f1403f7_27954cuda3std3__45__cpo3endE,(_ZN39_INTERNAL_2a164ce9_4_k_cu_6f1403f7_27954cuda3std3__419piecewise_constructE - _ZN39_INTERNAL_2a164ce9_4_k_cu_6f1403f7_27954cuda3std3__45__cpo3endE)
_ZN39_INTERNAL_2a164ce9_4_k_cu_6f1403f7_27954cuda3std3__45__cpo3endE:
	.zero		1
	.type		_ZN39_INTERNAL_2a164ce9_4_k_cu_6f1403f7_27954cuda3std3__419piecewise_constructE,@object
	.size		_ZN39_INTERNAL_2a164ce9_4_k_cu_6f1403f7_27954cuda3std3__419piecewise_constructE,(_ZN39_INTERNAL_2a164ce9_4_k_cu_6f1403f7_27954cuda3std3__45__cpo4cendE - _ZN39_INTERNAL_2a164ce9_4_k_cu_6f1403f7_27954cuda3std3__419piecewise_constructE)
_ZN39_INTERNAL_2a164ce9_4_k_cu_6f1403f7_27954cuda3std3__419piecewise_constructE:
	.zero		1
	.type		_ZN39_INTERNAL_2a164ce9_4_k_cu_6f1403f7_27954cuda3std3__45__cpo4cendE,@object
	.size		_ZN39_INTERNAL_2a164ce9_4_k_cu_6f1403f7_27954cuda3std3__45__cpo4cendE,(_ZN39_INTERNAL_2a164ce9_4_k_cu_6f1403f7_27954cuda3std6ranges3__45__cpo4swapE - _ZN39_INTERNAL_2a164ce9_4_k_cu_6f1403f7_27954cuda3std3__45__cpo4cendE)
_ZN39_INTERNAL_2a164ce9_4_k_cu_6f1403f7_27954cuda3std3__45__cpo4cendE:
	.zero		1
	.type		_ZN39_INTERNAL_2a164ce9_4_k_cu_6f1403f7_27954cuda3std6ranges3__45__cpo4swapE,@object
	.size		_ZN39_INTERNAL_2a164ce9_4_k_cu_6f1403f7_27954cuda3std6ranges3__45__cpo4swapE,(.L_7 - _ZN39_INTERNAL_2a164ce9_4_k_cu_6f1403f7_27954cuda3std6ranges3__45__cpo4swapE)
_ZN39_INTERNAL_2a164ce9_4_k_cu_6f1403f7_27954cuda3std6ranges3__45__cpo4swapE:
	.zero		1
.L_7:


//--------------------- .nv.constant0._ZN7cutlass13device_kernelINS_4conv6kernel13ConvUniversalINS1_16ConvProblemShapeILNS1_8OperatorE1ELi2EEENS1_10collective14CollectiveConvINS1_46MainloopSm90TmaGmmaWarpSpecializedImplicitGemmILS5_1ELi7ELi2EN4cute5tupleIJNSA_1CILi1EEESD_SD_EEENS1_36KernelImplicitTmaWarpSpecializedSm90ELi1EEENSB_IJNSC_ILi128EEESH_NSB_IJNSC_ILi64EEEEEEEEENS_10bfloat16_tESL_NSA_8TiledMMAINSA_8MMA_AtomIJNSA_4SM904GMMA28MMA_64x128x16_F32BF16BF16_SSILNSP_5MajorE0ELSR_1ELNSP_7ScaleInE1ELSS_1EEEEEENSA_6LayoutISE_NSB_IJNSC_ILi0EEESW_SW_EEEEENSB_IJNSA_10UnderscoreESZ_SZ_EEEEENS7_6detail26Sm90ImplicitGemmTileTraitsINSA_20SM90_TMA_LOAD_IM2COLENSA_14ComposedLayoutINSA_7SwizzleILi3ELi4ELi3EEENSA_18smem_ptr_flag_bitsILi16EEENSV_INSB_IJNSB_IJNSC_ILi8EEENSC_ILi16EEEEEENSB_IJSI_SD_EEENSB_IJSD_NSC_ILi7EEEEEEEEENSB_IJNSB_IJSI_NSC_ILi512EEEEEENSB_IJSD_SW_EEENSB_IJSW_NSC_ILi8192EEEEEEEEEEEEEvEENS13_INSA_13SM90_TMA_LOADENS15_IS17_S19_NSV_INSB_IJNSB_IJSI_NSC_ILi2EEEEEENSB_IJS1A_S1A_EEES1F_EEENSB_IJNSB_IJSD_NSC_ILi4096EEEEEES1I_S1L_EEEEEEEvEEEENS_8epilogue10collective6detail29Sm90TmaWarpSpecializedAdapterINS23_15DefaultEpilogueISL_NSB_IJNSB_IJlllEEESD_SW_EEES28_NS22_6thread17LinearCombinationISL_Li1EffLNS29_9ScaleType4KindE0ELNS_15FloatRoundStyleE2ESL_EENS_4gemm15EpilogueDefaultEEEEEvvEEEEvNT_6ParamsE --------------------------
	.section	.nv.constant0._ZN7cutlass13device_kernelINS_4conv6kernel13ConvUniversalINS1_16ConvProblemShapeILNS1_8OperatorE1ELi2EEENS1_10collective14CollectiveConvINS1_46MainloopSm90TmaGmmaWarpSpecializedImplicitGemmILS5_1ELi7ELi2EN4cute5tupleIJNSA_1CILi1EEESD_SD_EEENS1_36KernelImplicitTmaWarpSpecializedSm90ELi1EEENSB_IJNSC_ILi128EEESH_NSB_IJNSC_ILi64EEEEEEEEENS_10bfloat16_tESL_NSA_8TiledMMAINSA_8MMA_AtomIJNSA_4SM904GMMA28MMA_64x128x16_F32BF16BF16_SSILNSP_5MajorE0ELSR_1ELNSP_7ScaleInE1ELSS_1EEEEEENSA_6LayoutISE_NSB_IJNSC_ILi0EEESW_SW_EEEEENSB_IJNSA_10UnderscoreESZ_SZ_EEEEENS7_6detail26Sm90ImplicitGemmTileTraitsINSA_20SM90_TMA_LOAD_IM2COLENSA_14ComposedLayoutINSA_7SwizzleILi3ELi4ELi3EEENSA_18smem_ptr_flag_bitsILi16EEENSV_INSB_IJNSB_IJNSC_ILi8EEENSC_ILi16EEEEEENSB_IJSI_SD_EEENSB_IJSD_NSC_ILi7EEEEEEEEENSB_IJNSB_IJSI_NSC_ILi512EEEEEENSB_IJSD_SW_EEENSB_IJSW_NSC_ILi8192EEEEEEEEEEEEEvEENS13_INSA_13SM90_TMA_LOADENS15_IS17_S19_NSV_INSB_IJNSB_IJSI_NSC_ILi2EEEEEENSB_IJS1A_S1A_EEES1F_EEENSB_IJNSB_IJSD_NSC_ILi4096EEEEEES1I_S1L_EEEEEEEvEEEENS_8epilogue10collective6detail29Sm90TmaWarpSpecializedAdapterINS23_15DefaultEpilogueISL_NSB_IJNSB_IJlllEEESD_SW_EEES28_NS22_6thread17LinearCombinationISL_Li1EffLNS29_9ScaleType4KindE0ELNS_15FloatRoundStyleE2ESL_EENS_4gemm15EpilogueDefaultEEEEEvvEEEEvNT_6ParamsE,"a",@progbits
	.sectionflags	@""
	.align	4
.nv.constant0._ZN7cutlass13device_kernelINS_4conv6kernel13ConvUniversalINS1_16ConvProblemShapeILNS1_8OperatorE1ELi2EEENS1_10collective14CollectiveConvINS1_46MainloopSm90TmaGmmaWarpSpecializedImplicitGemmILS5_1ELi7ELi2EN4cute5tupleIJNSA_1CILi1EEESD_SD_EEENS1_36KernelImplicitTmaWarpSpecializedSm90ELi1EEENSB_IJNSC_ILi128EEESH_NSB_IJNSC_ILi64EEEEEEEEENS_10bfloat16_tESL_NSA_8TiledMMAINSA_8MMA_AtomIJNSA_4SM904GMMA28MMA_64x128x16_F32BF16BF16_SSILNSP_5MajorE0ELSR_1ELNSP_7ScaleInE1ELSS_1EEEEEENSA_6LayoutISE_NSB_IJNSC_ILi0EEESW_SW_EEEEENSB_IJNSA_10UnderscoreESZ_SZ_EEEEENS7_6detail26Sm90ImplicitGemmTileTraitsINSA_20SM90_TMA_LOAD_IM2COLENSA_14ComposedLayoutINSA_7SwizzleILi3ELi4ELi3EEENSA_18smem_ptr_flag_bitsILi16EEENSV_INSB_IJNSB_IJNSC_ILi8EEENSC_ILi16EEEEEENSB_IJSI_SD_EEENSB_IJSD_NSC_ILi7EEEEEEEEENSB_IJNSB_IJSI_NSC_ILi512EEEEEENSB_IJSD_SW_EEENSB_IJSW_NSC_ILi8192EEEEEEEEEEEEEvEENS13_INSA_13SM90_TMA_LOADENS15_IS17_S19_NSV_INSB_IJNSB_IJSI_NSC_ILi2EEEEEENSB_IJS1A_S1A_EEES1F_EEENSB_IJNSB_IJSD_NSC_ILi4096EEEEEES1I_S1L_EEEEEEEvEEEENS_8epilogue10collective6detail29Sm90TmaWarpSpecializedAdapterINS23_15DefaultEpilogueISL_NSB_IJNSB_IJlllEEESD_SW_EEES28_NS22_6thread17LinearCombinationISL_Li1EffLNS29_9ScaleType4KindE0ELNS_15FloatRoundStyleE2ESL_EENS_4gemm15EpilogueDefaultEEEEEvvEEEEvNT_6ParamsE:
	.zero		1536


//--------------------- SYMBOLS --------------------------

	.type		.nv.reservedSmem.offset0,@object
	.size		.nv.reservedSmem.offset0,0x4
